//
// Generated by NVIDIA NVVM Compiler
//
// Compiler Build ID: CL-36424714
// Cuda compilation tools, release 13.0, V13.0.88
// Based on NVVM 20.0.0
//

.version 9.0
.target sm_100
.address_size 64

	// .globl	_Z32standardPrecisionAttentionKernelPfS_S_S_fiiiii

.visible .entry _Z32standardPrecisionAttentionKernelPfS_S_S_fiiiii(
	.param .u64 .ptr .align 1 _Z32standardPrecisionAttentionKernelPfS_S_S_fiiiii_param_0,
	.param .u64 .ptr .align 1 _Z32standardPrecisionAttentionKernelPfS_S_S_fiiiii_param_1,
	.param .u64 .ptr .align 1 _Z32standardPrecisionAttentionKernelPfS_S_S_fiiiii_param_2,
	.param .u64 .ptr .align 1 _Z32standardPrecisionAttentionKernelPfS_S_S_fiiiii_param_3,
	.param .f32 _Z32standardPrecisionAttentionKernelPfS_S_S_fiiiii_param_4,
	.param .u32 _Z32standardPrecisionAttentionKernelPfS_S_S_fiiiii_param_5,
	.param .u32 _Z32standardPrecisionAttentionKernelPfS_S_S_fiiiii_param_6,
	.param .u32 _Z32standardPrecisionAttentionKernelPfS_S_S_fiiiii_param_7,
	.param .u32 _Z32standardPrecisionAttentionKernelPfS_S_S_fiiiii_param_8,
	.param .u32 _Z32standardPrecisionAttentionKernelPfS_S_S_fiiiii_param_9
)
{
	.local .align 16 .b8 	__local_depot0[8192];
	.reg .b64 	%SP;
	.reg .b64 	%SPL;
	.reg .pred 	%p<107>;
	.reg .b32 	%r<331>;
	.reg .b32 	%f<504>;
	.reg .b64 	%rd<118>;

	mov.u64 	%SPL, __local_depot0;
	ld.param.u64 	%rd19, [_Z32standardPrecisionAttentionKernelPfS_S_S_fiiiii_param_0];
	ld.param.u64 	%rd20, [_Z32standardPrecisionAttentionKernelPfS_S_S_fiiiii_param_1];
	ld.param.u64 	%rd21, [_Z32standardPrecisionAttentionKernelPfS_S_S_fiiiii_param_2];
	ld.param.u64 	%rd22, [_Z32standardPrecisionAttentionKernelPfS_S_S_fiiiii_param_3];
	ld.param.f32 	%f102, [_Z32standardPrecisionAttentionKernelPfS_S_S_fiiiii_param_4];
	ld.param.u32 	%r139, [_Z32standardPrecisionAttentionKernelPfS_S_S_fiiiii_param_5];
	ld.param.u32 	%r140, [_Z32standardPrecisionAttentionKernelPfS_S_S_fiiiii_param_6];
	ld.param.u32 	%r141, [_Z32standardPrecisionAttentionKernelPfS_S_S_fiiiii_param_7];
	ld.param.u32 	%r142, [_Z32standardPrecisionAttentionKernelPfS_S_S_fiiiii_param_8];
	ld.param.u32 	%r143, [_Z32standardPrecisionAttentionKernelPfS_S_S_fiiiii_param_9];
	cvta.to.global.u64 	%rd1, %rd20;
	cvta.to.global.u64 	%rd2, %rd19;
	cvta.to.global.u64 	%rd3, %rd21;
	cvta.to.global.u64 	%rd4, %rd22;
	add.u64 	%rd5, %SPL, 0;
	mov.u32 	%r1, %ctaid.x;
	mov.u32 	%r2, %ctaid.y;
	mov.u32 	%r144, %ctaid.z;
	setp.ge.s32 	%p1, %r1, %r139;
	setp.ge.s32 	%p2, %r2, %r140;
	or.pred  	%p3, %p1, %p2;
	setp.ge.s32 	%p4, %r144, %r143;
	or.pred  	%p5, %p3, %p4;
	@%p5 bra 	$L__BB0_166;
	ld.param.u32 	%r273, [_Z32standardPrecisionAttentionKernelPfS_S_S_fiiiii_param_6];
	mul.lo.s32 	%r3, %r273, %r1;
	mul.lo.s32 	%r4, %r3, %r141;
	mad.lo.s32 	%r5, %r141, %r2, %r4;
	mul.lo.s32 	%r6, %r142, %r3;
	mul.lo.s32 	%r7, %r142, %r2;
	add.s32 	%r8, %r6, %r7;
	setp.lt.s32 	%p6, %r141, 1;
	mul.lo.s32 	%r9, %r273, %r139;
	mul.lo.s32 	%r10, %r9, %r141;
	@%p6 bra 	$L__BB0_44;
	and.b32  	%r11, %r141, 7;
	and.b32  	%r12, %r141, 2147483640;
	mov.f32 	%f472, 0fFF800000;
	mov.b32 	%r295, 0;
$L__BB0_3:
	setp.lt.u32 	%p15, %r141, 8;
	mad.lo.s32 	%r14, %r295, %r141, %r4;
	mov.f32 	%f445, 0f00000000;
	mov.b32 	%r298, 0;
	@%p15 bra 	$L__BB0_22;
	mov.f32 	%f445, 0f00000000;
	mov.b32 	%r296, 0;
	cvt.s64.s32 	%rd36, %r14;
$L__BB0_5:
	.pragma "nounroll";
	add.s32 	%r16, %r5, %r296;
	add.s32 	%r17, %r14, %r296;
	max.s32 	%r152, %r16, %r17;
	setp.ge.s32 	%p16, %r152, %r10;
	mul.wide.s32 	%rd32, %r16, 4;
	add.s64 	%rd6, %rd2, %rd32;
	@%p16 bra 	$L__BB0_7;
	ld.global.f32 	%f112, [%rd6];
	mul.wide.s32 	%rd33, %r17, 4;
	add.s64 	%rd34, %rd1, %rd33;
	ld.global.f32 	%f113, [%rd34];
	fma.rn.f32 	%f445, %f112, %f113, %f445;
$L__BB0_7:
	add.s32 	%r153, %r16, 1;
	add.s32 	%r154, %r17, 1;
	max.s32 	%r155, %r153, %r154;
	setp.ge.s32 	%p17, %r155, %r10;
	cvt.s64.s32 	%rd35, %r296;
	add.s64 	%rd37, %rd36, %rd35;
	shl.b64 	%rd38, %rd37, 2;
	add.s64 	%rd7, %rd1, %rd38;
	@%p17 bra 	$L__BB0_9;
	ld.global.f32 	%f114, [%rd6+4];
	ld.global.f32 	%f115, [%rd7+4];
	fma.rn.f32 	%f445, %f114, %f115, %f445;
$L__BB0_9:
	add.s32 	%r156, %r16, 2;
	add.s32 	%r157, %r17, 2;
	max.s32 	%r158, %r156, %r157;
	setp.ge.s32 	%p18, %r158, %r10;
	@%p18 bra 	$L__BB0_11;
	ld.global.f32 	%f116, [%rd6+8];
	ld.global.f32 	%f117, [%rd7+8];
	fma.rn.f32 	%f445, %f116, %f117, %f445;
$L__BB0_11:
	add.s32 	%r159, %r16, 3;
	add.s32 	%r160, %r17, 3;
	max.s32 	%r161, %r159, %r160;
	setp.ge.s32 	%p19, %r161, %r10;
	@%p19 bra 	$L__BB0_13;
	ld.global.f32 	%f118, [%rd6+12];
	ld.global.f32 	%f119, [%rd7+12];
	fma.rn.f32 	%f445, %f118, %f119, %f445;
$L__BB0_13:
	add.s32 	%r162, %r16, 4;
	add.s32 	%r163, %r17, 4;
	max.s32 	%r164, %r162, %r163;
	setp.ge.s32 	%p20, %r164, %r10;
	@%p20 bra 	$L__BB0_15;
	ld.global.f32 	%f120, [%rd6+16];
	ld.global.f32 	%f121, [%rd7+16];
	fma.rn.f32 	%f445, %f120, %f121, %f445;
$L__BB0_15:
	add.s32 	%r165, %r16, 5;
	add.s32 	%r166, %r17, 5;
	max.s32 	%r167, %r165, %r166;
	setp.ge.s32 	%p21, %r167, %r10;
	@%p21 bra 	$L__BB0_17;
	ld.global.f32 	%f122, [%rd6+20];
	ld.global.f32 	%f123, [%rd7+20];
	fma.rn.f32 	%f445, %f122, %f123, %f445;
$L__BB0_17:
	add.s32 	%r168, %r16, 6;
	add.s32 	%r169, %r17, 6;
	max.s32 	%r170, %r168, %r169;
	setp.ge.s32 	%p22, %r170, %r10;
	@%p22 bra 	$L__BB0_19;
	ld.global.f32 	%f124, [%rd6+24];
	ld.global.f32 	%f125, [%rd7+24];
	fma.rn.f32 	%f445, %f124, %f125, %f445;
$L__BB0_19:
	add.s32 	%r171, %r16, 7;
	add.s32 	%r172, %r17, 7;
	max.s32 	%r173, %r171, %r172;
	setp.ge.s32 	%p23, %r173, %r10;
	@%p23 bra 	$L__BB0_21;
	ld.global.f32 	%f126, [%rd6+28];
	ld.global.f32 	%f127, [%rd7+28];
	fma.rn.f32 	%f445, %f126, %f127, %f445;
$L__BB0_21:
	add.s32 	%r296, %r296, 8;
	setp.ne.s32 	%p24, %r296, %r12;
	mov.u32 	%r298, %r12;
	@%p24 bra 	$L__BB0_5;
$L__BB0_22:
	setp.eq.s32 	%p25, %r11, 0;
	@%p25 bra 	$L__BB0_43;
	add.s32 	%r174, %r11, -1;
	setp.lt.u32 	%p26, %r174, 3;
	@%p26 bra 	$L__BB0_33;
	add.s32 	%r20, %r5, %r298;
	add.s32 	%r21, %r14, %r298;
	max.s32 	%r176, %r20, %r21;
	setp.ge.s32 	%p27, %r176, %r10;
	mul.wide.s32 	%rd39, %r20, 4;
	add.s64 	%rd8, %rd2, %rd39;
	@%p27 bra 	$L__BB0_26;
	ld.global.f32 	%f129, [%rd8];
	mul.wide.s32 	%rd40, %r21, 4;
	add.s64 	%rd41, %rd1, %rd40;
	ld.global.f32 	%f130, [%rd41];
	fma.rn.f32 	%f445, %f129, %f130, %f445;
$L__BB0_26:
	add.s32 	%r177, %r20, 1;
	add.s32 	%r178, %r21, 1;
	max.s32 	%r179, %r177, %r178;
	setp.ge.s32 	%p28, %r179, %r10;
	cvt.u64.u32 	%rd42, %r298;
	cvt.s64.s32 	%rd43, %r14;
	add.s64 	%rd44, %rd43, %rd42;
	shl.b64 	%rd45, %rd44, 2;
	add.s64 	%rd9, %rd1, %rd45;
	@%p28 bra 	$L__BB0_28;
	ld.global.f32 	%f131, [%rd8+4];
	ld.global.f32 	%f132, [%rd9+4];
	fma.rn.f32 	%f445, %f131, %f132, %f445;
$L__BB0_28:
	add.s32 	%r180, %r20, 2;
	add.s32 	%r181, %r21, 2;
	max.s32 	%r182, %r180, %r181;
	setp.ge.s32 	%p29, %r182, %r10;
	@%p29 bra 	$L__BB0_30;
	ld.global.f32 	%f133, [%rd8+8];
	ld.global.f32 	%f134, [%rd9+8];
	fma.rn.f32 	%f445, %f133, %f134, %f445;
$L__BB0_30:
	add.s32 	%r183, %r20, 3;
	add.s32 	%r184, %r21, 3;
	max.s32 	%r185, %r183, %r184;
	setp.ge.s32 	%p30, %r185, %r10;
	@%p30 bra 	$L__BB0_32;
	ld.global.f32 	%f135, [%rd8+12];
	ld.global.f32 	%f136, [%rd9+12];
	fma.rn.f32 	%f445, %f135, %f136, %f445;
$L__BB0_32:
	add.s32 	%r298, %r298, 4;
$L__BB0_33:
	and.b32  	%r186, %r141, 3;
	setp.eq.s32 	%p31, %r186, 0;
	@%p31 bra 	$L__BB0_43;
	setp.eq.s32 	%p32, %r186, 1;
	@%p32 bra 	$L__BB0_40;
	add.s32 	%r24, %r5, %r298;
	add.s32 	%r25, %r14, %r298;
	max.s32 	%r187, %r24, %r25;
	setp.ge.s32 	%p33, %r187, %r10;
	mul.wide.s32 	%rd46, %r24, 4;
	add.s64 	%rd10, %rd2, %rd46;
	@%p33 bra 	$L__BB0_37;
	ld.global.f32 	%f138, [%rd10];
	mul.wide.s32 	%rd47, %r25, 4;
	add.s64 	%rd48, %rd1, %rd47;
	ld.global.f32 	%f139, [%rd48];
	fma.rn.f32 	%f445, %f138, %f139, %f445;
$L__BB0_37:
	add.s32 	%r188, %r24, 1;
	add.s32 	%r189, %r25, 1;
	max.s32 	%r190, %r188, %r189;
	setp.ge.s32 	%p34, %r190, %r10;
	@%p34 bra 	$L__BB0_39;
	ld.global.f32 	%f140, [%rd10+4];
	cvt.s64.s32 	%rd49, %r14;
	cvt.s64.s32 	%rd50, %r298;
	add.s64 	%rd51, %rd49, %rd50;
	shl.b64 	%rd52, %rd51, 2;
	add.s64 	%rd53, %rd1, %rd52;
	ld.global.f32 	%f141, [%rd53+4];
	fma.rn.f32 	%f445, %f140, %f141, %f445;
$L__BB0_39:
	add.s32 	%r298, %r298, 2;
$L__BB0_40:
	and.b32  	%r191, %r141, 1;
	setp.eq.b32 	%p35, %r191, 1;
	not.pred 	%p36, %p35;
	@%p36 bra 	$L__BB0_43;
	add.s32 	%r28, %r5, %r298;
	add.s32 	%r29, %r14, %r298;
	max.s32 	%r192, %r28, %r29;
	setp.ge.s32 	%p37, %r192, %r10;
	@%p37 bra 	$L__BB0_43;
	mul.wide.s32 	%rd54, %r28, 4;
	add.s64 	%rd55, %rd2, %rd54;
	ld.global.f32 	%f142, [%rd55];
	mul.wide.s32 	%rd56, %r29, 4;
	add.s64 	%rd57, %rd1, %rd56;
	ld.global.f32 	%f143, [%rd57];
	fma.rn.f32 	%f445, %f142, %f143, %f445;
$L__BB0_43:
	ld.param.u32 	%r278, [_Z32standardPrecisionAttentionKernelPfS_S_S_fiiiii_param_6];
	mul.f32 	%f144, %f102, %f445;
	mul.wide.u32 	%rd58, %r295, 4;
	add.s64 	%rd59, %rd5, %rd58;
	st.local.f32 	[%rd59], %f144;
	max.f32 	%f472, %f472, %f144;
	add.s32 	%r295, %r295, 1;
	setp.eq.s32 	%p38, %r295, %r278;
	@%p38 bra 	$L__BB0_55;
	bra.uni 	$L__BB0_3;
$L__BB0_44:
	ld.param.u32 	%r274, [_Z32standardPrecisionAttentionKernelPfS_S_S_fiiiii_param_6];
	mul.f32 	%f40, %f102, 0f00000000;
	add.s32 	%r146, %r274, -1;
	and.b32  	%r31, %r274, 7;
	setp.lt.u32 	%p7, %r146, 7;
	mov.f32 	%f472, 0fFF800000;
	mov.b32 	%r300, 0;
	@%p7 bra 	$L__BB0_47;
	ld.param.u32 	%r275, [_Z32standardPrecisionAttentionKernelPfS_S_S_fiiiii_param_6];
	and.b32  	%r300, %r275, -8;
	mov.f32 	%f472, 0fFF800000;
	mov.b32 	%r303, 0;
$L__BB0_46:
	.pragma "nounroll";
	mul.wide.u32 	%rd24, %r303, 4;
	add.s64 	%rd25, %rd5, %rd24;
	max.f32 	%f472, %f472, %f40;
	st.local.v4.f32 	[%rd25], {%f40, %f40, %f40, %f40};
	st.local.v4.f32 	[%rd25+16], {%f40, %f40, %f40, %f40};
	add.s32 	%r303, %r303, 8;
	setp.eq.s32 	%p8, %r303, %r300;
	@%p8 bra 	$L__BB0_47;
	bra.uni 	$L__BB0_46;
$L__BB0_47:
	setp.eq.s32 	%p9, %r31, 0;
	@%p9 bra 	$L__BB0_55;
	ld.param.u32 	%r276, [_Z32standardPrecisionAttentionKernelPfS_S_S_fiiiii_param_6];
	and.b32  	%r34, %r276, 3;
	setp.lt.u32 	%p10, %r31, 4;
	@%p10 bra 	$L__BB0_50;
	mul.wide.u32 	%rd26, %r300, 4;
	add.s64 	%rd27, %rd5, %rd26;
	st.local.f32 	[%rd27], %f40;
	max.f32 	%f472, %f472, %f40;
	st.local.f32 	[%rd27+4], %f40;
	st.local.f32 	[%rd27+8], %f40;
	st.local.f32 	[%rd27+12], %f40;
	add.s32 	%r300, %r300, 4;
$L__BB0_50:
	setp.eq.s32 	%p11, %r34, 0;
	@%p11 bra 	$L__BB0_55;
	setp.eq.s32 	%p12, %r34, 1;
	@%p12 bra 	$L__BB0_53;
	mul.wide.u32 	%rd28, %r300, 4;
	add.s64 	%rd29, %rd5, %rd28;
	st.local.f32 	[%rd29], %f40;
	max.f32 	%f472, %f472, %f40;
	st.local.f32 	[%rd29+4], %f40;
	add.s32 	%r300, %r300, 2;
$L__BB0_53:
	ld.param.u32 	%r277, [_Z32standardPrecisionAttentionKernelPfS_S_S_fiiiii_param_6];
	and.b32  	%r148, %r277, 1;
	setp.eq.b32 	%p13, %r148, 1;
	not.pred 	%p14, %p13;
	@%p14 bra 	$L__BB0_55;
	mul.wide.u32 	%rd30, %r300, 4;
	add.s64 	%rd31, %rd5, %rd30;
	st.local.f32 	[%rd31], %f40;
	max.f32 	%f472, %f472, %f40;
$L__BB0_55:
	ld.param.u32 	%r279, [_Z32standardPrecisionAttentionKernelPfS_S_S_fiiiii_param_6];
	setp.lt.s32 	%p39, %r279, 1;
	mov.f32 	%f480, 0f00000000;
	@%p39 bra 	$L__BB0_67;
	ld.param.u32 	%r280, [_Z32standardPrecisionAttentionKernelPfS_S_S_fiiiii_param_6];
	and.b32  	%r39, %r280, 7;
	setp.lt.u32 	%p40, %r280, 8;
	mov.f32 	%f480, 0f00000000;
	mov.b32 	%r304, 0;
	@%p40 bra 	$L__BB0_59;
	ld.param.u32 	%r281, [_Z32standardPrecisionAttentionKernelPfS_S_S_fiiiii_param_6];
	and.b32  	%r304, %r281, 2147483640;
	mov.f32 	%f480, 0f00000000;
	mov.b32 	%r307, 0;
$L__BB0_58:
	.pragma "nounroll";
	mul.wide.u32 	%rd60, %r307, 4;
	add.s64 	%rd61, %rd5, %rd60;
	ld.local.v4.f32 	{%f149, %f150, %f151, %f152}, [%rd61];
	sub.f32 	%f153, %f149, %f472;
	fma.rn.f32 	%f154, %f153, 0f3BBB989D, 0f3F000000;
	cvt.sat.f32.f32 	%f155, %f154;
	mov.f32 	%f156, 0f4B400001;
	mov.f32 	%f157, 0f437C0000;
	fma.rm.f32 	%f158, %f155, %f157, %f156;
	add.f32 	%f159, %f158, 0fCB40007F;
	neg.f32 	%f160, %f159;
	fma.rn.f32 	%f161, %f153, 0f3FB8AA3B, %f160;
	fma.rn.f32 	%f162, %f153, 0f32A57060, %f161;
	mov.b32 	%r195, %f158;
	shl.b32 	%r196, %r195, 23;
	mov.b32 	%f163, %r196;
	ex2.approx.ftz.f32 	%f164, %f162;
	mul.f32 	%f165, %f164, %f163;
	add.f32 	%f166, %f480, %f165;
	sub.f32 	%f167, %f150, %f472;
	fma.rn.f32 	%f168, %f167, 0f3BBB989D, 0f3F000000;
	cvt.sat.f32.f32 	%f169, %f168;
	fma.rm.f32 	%f170, %f169, %f157, %f156;
	add.f32 	%f171, %f170, 0fCB40007F;
	neg.f32 	%f172, %f171;
	fma.rn.f32 	%f173, %f167, 0f3FB8AA3B, %f172;
	fma.rn.f32 	%f174, %f167, 0f32A57060, %f173;
	mov.b32 	%r197, %f170;
	shl.b32 	%r198, %r197, 23;
	mov.b32 	%f175, %r198;
	ex2.approx.ftz.f32 	%f176, %f174;
	mul.f32 	%f177, %f176, %f175;
	add.f32 	%f178, %f166, %f177;
	sub.f32 	%f179, %f151, %f472;
	fma.rn.f32 	%f180, %f179, 0f3BBB989D, 0f3F000000;
	cvt.sat.f32.f32 	%f181, %f180;
	fma.rm.f32 	%f182, %f181, %f157, %f156;
	add.f32 	%f183, %f182, 0fCB40007F;
	neg.f32 	%f184, %f183;
	fma.rn.f32 	%f185, %f179, 0f3FB8AA3B, %f184;
	fma.rn.f32 	%f186, %f179, 0f32A57060, %f185;
	mov.b32 	%r199, %f182;
	shl.b32 	%r200, %r199, 23;
	mov.b32 	%f187, %r200;
	ex2.approx.ftz.f32 	%f188, %f186;
	mul.f32 	%f189, %f188, %f187;
	add.f32 	%f190, %f178, %f189;
	sub.f32 	%f191, %f152, %f472;
	fma.rn.f32 	%f192, %f191, 0f3BBB989D, 0f3F000000;
	cvt.sat.f32.f32 	%f193, %f192;
	fma.rm.f32 	%f194, %f193, %f157, %f156;
	add.f32 	%f195, %f194, 0fCB40007F;
	neg.f32 	%f196, %f195;
	fma.rn.f32 	%f197, %f191, 0f3FB8AA3B, %f196;
	fma.rn.f32 	%f198, %f191, 0f32A57060, %f197;
	mov.b32 	%r201, %f194;
	shl.b32 	%r202, %r201, 23;
	mov.b32 	%f199, %r202;
	ex2.approx.ftz.f32 	%f200, %f198;
	mul.f32 	%f201, %f200, %f199;
	st.local.v4.f32 	[%rd61], {%f165, %f177, %f189, %f201};
	add.f32 	%f202, %f190, %f201;
	ld.local.v4.f32 	{%f203, %f204, %f205, %f206}, [%rd61+16];
	sub.f32 	%f207, %f203, %f472;
	fma.rn.f32 	%f208, %f207, 0f3BBB989D, 0f3F000000;
	cvt.sat.f32.f32 	%f209, %f208;
	fma.rm.f32 	%f210, %f209, %f157, %f156;
	add.f32 	%f211, %f210, 0fCB40007F;
	neg.f32 	%f212, %f211;
	fma.rn.f32 	%f213, %f207, 0f3FB8AA3B, %f212;
	fma.rn.f32 	%f214, %f207, 0f32A57060, %f213;
	mov.b32 	%r203, %f210;
	shl.b32 	%r204, %r203, 23;
	mov.b32 	%f215, %r204;
	ex2.approx.ftz.f32 	%f216, %f214;
	mul.f32 	%f217, %f216, %f215;
	add.f32 	%f218, %f202, %f217;
	sub.f32 	%f219, %f204, %f472;
	fma.rn.f32 	%f220, %f219, 0f3BBB989D, 0f3F000000;
	cvt.sat.f32.f32 	%f221, %f220;
	fma.rm.f32 	%f222, %f221, %f157, %f156;
	add.f32 	%f223, %f222, 0fCB40007F;
	neg.f32 	%f224, %f223;
	fma.rn.f32 	%f225, %f219, 0f3FB8AA3B, %f224;
	fma.rn.f32 	%f226, %f219, 0f32A57060, %f225;
	mov.b32 	%r205, %f222;
	shl.b32 	%r206, %r205, 23;
	mov.b32 	%f227, %r206;
	ex2.approx.ftz.f32 	%f228, %f226;
	mul.f32 	%f229, %f228, %f227;
	add.f32 	%f230, %f218, %f229;
	sub.f32 	%f231, %f205, %f472;
	fma.rn.f32 	%f232, %f231, 0f3BBB989D, 0f3F000000;
	cvt.sat.f32.f32 	%f233, %f232;
	fma.rm.f32 	%f234, %f233, %f157, %f156;
	add.f32 	%f235, %f234, 0fCB40007F;
	neg.f32 	%f236, %f235;
	fma.rn.f32 	%f237, %f231, 0f3FB8AA3B, %f236;
	fma.rn.f32 	%f238, %f231, 0f32A57060, %f237;
	mov.b32 	%r207, %f234;
	shl.b32 	%r208, %r207, 23;
	mov.b32 	%f239, %r208;
	ex2.approx.ftz.f32 	%f240, %f238;
	mul.f32 	%f241, %f240, %f239;
	add.f32 	%f242, %f230, %f241;
	sub.f32 	%f243, %f206, %f472;
	fma.rn.f32 	%f244, %f243, 0f3BBB989D, 0f3F000000;
	cvt.sat.f32.f32 	%f245, %f244;
	fma.rm.f32 	%f246, %f245, %f157, %f156;
	add.f32 	%f247, %f246, 0fCB40007F;
	neg.f32 	%f248, %f247;
	fma.rn.f32 	%f249, %f243, 0f3FB8AA3B, %f248;
	fma.rn.f32 	%f250, %f243, 0f32A57060, %f249;
	mov.b32 	%r209, %f246;
	shl.b32 	%r210, %r209, 23;
	mov.b32 	%f251, %r210;
	ex2.approx.ftz.f32 	%f252, %f250;
	mul.f32 	%f253, %f252, %f251;
	st.local.v4.f32 	[%rd61+16], {%f217, %f229, %f241, %f253};
	add.f32 	%f480, %f242, %f253;
	add.s32 	%r307, %r307, 8;
	setp.eq.s32 	%p41, %r307, %r304;
	@%p41 bra 	$L__BB0_59;
	bra.uni 	$L__BB0_58;
$L__BB0_59:
	setp.eq.s32 	%p42, %r39, 0;
	@%p42 bra 	$L__BB0_67;
	ld.param.u32 	%r282, [_Z32standardPrecisionAttentionKernelPfS_S_S_fiiiii_param_6];
	and.b32  	%r44, %r282, 3;
	setp.lt.u32 	%p43, %r39, 4;
	@%p43 bra 	$L__BB0_62;
	mul.wide.u32 	%rd62, %r304, 4;
	add.s64 	%rd63, %rd5, %rd62;
	ld.local.f32 	%f255, [%rd63];
	sub.f32 	%f256, %f255, %f472;
	fma.rn.f32 	%f257, %f256, 0f3BBB989D, 0f3F000000;
	cvt.sat.f32.f32 	%f258, %f257;
	mov.f32 	%f259, 0f4B400001;
	mov.f32 	%f260, 0f437C0000;
	fma.rm.f32 	%f261, %f258, %f260, %f259;
	add.f32 	%f262, %f261, 0fCB40007F;
	neg.f32 	%f263, %f262;
	fma.rn.f32 	%f264, %f256, 0f3FB8AA3B, %f263;
	fma.rn.f32 	%f265, %f256, 0f32A57060, %f264;
	mov.b32 	%r211, %f261;
	shl.b32 	%r212, %r211, 23;
	mov.b32 	%f266, %r212;
	ex2.approx.ftz.f32 	%f267, %f265;
	mul.f32 	%f268, %f267, %f266;
	st.local.f32 	[%rd63], %f268;
	add.f32 	%f269, %f480, %f268;
	ld.local.f32 	%f270, [%rd63+4];
	sub.f32 	%f271, %f270, %f472;
	fma.rn.f32 	%f272, %f271, 0f3BBB989D, 0f3F000000;
	cvt.sat.f32.f32 	%f273, %f272;
	fma.rm.f32 	%f274, %f273, %f260, %f259;
	add.f32 	%f275, %f274, 0fCB40007F;
	neg.f32 	%f276, %f275;
	fma.rn.f32 	%f277, %f271, 0f3FB8AA3B, %f276;
	fma.rn.f32 	%f278, %f271, 0f32A57060, %f277;
	mov.b32 	%r213, %f274;
	shl.b32 	%r214, %r213, 23;
	mov.b32 	%f279, %r214;
	ex2.approx.ftz.f32 	%f280, %f278;
	mul.f32 	%f281, %f280, %f279;
	st.local.f32 	[%rd63+4], %f281;
	add.f32 	%f282, %f269, %f281;
	ld.local.f32 	%f283, [%rd63+8];
	sub.f32 	%f284, %f283, %f472;
	fma.rn.f32 	%f285, %f284, 0f3BBB989D, 0f3F000000;
	cvt.sat.f32.f32 	%f286, %f285;
	fma.rm.f32 	%f287, %f286, %f260, %f259;
	add.f32 	%f288, %f287, 0fCB40007F;
	neg.f32 	%f289, %f288;
	fma.rn.f32 	%f290, %f284, 0f3FB8AA3B, %f289;
	fma.rn.f32 	%f291, %f284, 0f32A57060, %f290;
	mov.b32 	%r215, %f287;
	shl.b32 	%r216, %r215, 23;
	mov.b32 	%f292, %r216;
	ex2.approx.ftz.f32 	%f293, %f291;
	mul.f32 	%f294, %f293, %f292;
	st.local.f32 	[%rd63+8], %f294;
	add.f32 	%f295, %f282, %f294;
	ld.local.f32 	%f296, [%rd63+12];
	sub.f32 	%f297, %f296, %f472;
	fma.rn.f32 	%f298, %f297, 0f3BBB989D, 0f3F000000;
	cvt.sat.f32.f32 	%f299, %f298;
	fma.rm.f32 	%f300, %f299, %f260, %f259;
	add.f32 	%f301, %f300, 0fCB40007F;
	neg.f32 	%f302, %f301;
	fma.rn.f32 	%f303, %f297, 0f3FB8AA3B, %f302;
	fma.rn.f32 	%f304, %f297, 0f32A57060, %f303;
	mov.b32 	%r217, %f300;
	shl.b32 	%r218, %r217, 23;
	mov.b32 	%f305, %r218;
	ex2.approx.ftz.f32 	%f306, %f304;
	mul.f32 	%f307, %f306, %f305;
	st.local.f32 	[%rd63+12], %f307;
	add.f32 	%f480, %f295, %f307;
	add.s32 	%r304, %r304, 4;
$L__BB0_62:
	setp.eq.s32 	%p44, %r44, 0;
	@%p44 bra 	$L__BB0_67;
	setp.eq.s32 	%p45, %r44, 1;
	@%p45 bra 	$L__BB0_65;
	mul.wide.u32 	%rd64, %r304, 4;
	add.s64 	%rd65, %rd5, %rd64;
	ld.local.f32 	%f309, [%rd65];
	sub.f32 	%f310, %f309, %f472;
	fma.rn.f32 	%f311, %f310, 0f3BBB989D, 0f3F000000;
	cvt.sat.f32.f32 	%f312, %f311;
	mov.f32 	%f313, 0f4B400001;
	mov.f32 	%f314, 0f437C0000;
	fma.rm.f32 	%f315, %f312, %f314, %f313;
	add.f32 	%f316, %f315, 0fCB40007F;
	neg.f32 	%f317, %f316;
	fma.rn.f32 	%f318, %f310, 0f3FB8AA3B, %f317;
	fma.rn.f32 	%f319, %f310, 0f32A57060, %f318;
	mov.b32 	%r219, %f315;
	shl.b32 	%r220, %r219, 23;
	mov.b32 	%f320, %r220;
	ex2.approx.ftz.f32 	%f321, %f319;
	mul.f32 	%f322, %f321, %f320;
	st.local.f32 	[%rd65], %f322;
	add.f32 	%f323, %f480, %f322;
	ld.local.f32 	%f324, [%rd65+4];
	sub.f32 	%f325, %f324, %f472;
	fma.rn.f32 	%f326, %f325, 0f3BBB989D, 0f3F000000;
	cvt.sat.f32.f32 	%f327, %f326;
	fma.rm.f32 	%f328, %f327, %f314, %f313;
	add.f32 	%f329, %f328, 0fCB40007F;
	neg.f32 	%f330, %f329;
	fma.rn.f32 	%f331, %f325, 0f3FB8AA3B, %f330;
	fma.rn.f32 	%f332, %f325, 0f32A57060, %f331;
	mov.b32 	%r221, %f328;
	shl.b32 	%r222, %r221, 23;
	mov.b32 	%f333, %r222;
	ex2.approx.ftz.f32 	%f334, %f332;
	mul.f32 	%f335, %f334, %f333;
	st.local.f32 	[%rd65+4], %f335;
	add.f32 	%f480, %f323, %f335;
	add.s32 	%r304, %r304, 2;
$L__BB0_65:
	ld.param.u32 	%r283, [_Z32standardPrecisionAttentionKernelPfS_S_S_fiiiii_param_6];
	and.b32  	%r223, %r283, 1;
	setp.eq.b32 	%p46, %r223, 1;
	not.pred 	%p47, %p46;
	@%p47 bra 	$L__BB0_67;
	mul.wide.u32 	%rd66, %r304, 4;
	add.s64 	%rd67, %rd5, %rd66;
	ld.local.f32 	%f336, [%rd67];
	sub.f32 	%f337, %f336, %f472;
	fma.rn.f32 	%f338, %f337, 0f3BBB989D, 0f3F000000;
	cvt.sat.f32.f32 	%f339, %f338;
	mov.f32 	%f340, 0f4B400001;
	mov.f32 	%f341, 0f437C0000;
	fma.rm.f32 	%f342, %f339, %f341, %f340;
	add.f32 	%f343, %f342, 0fCB40007F;
	neg.f32 	%f344, %f343;
	fma.rn.f32 	%f345, %f337, 0f3FB8AA3B, %f344;
	fma.rn.f32 	%f346, %f337, 0f32A57060, %f345;
	mov.b32 	%r224, %f342;
	shl.b32 	%r225, %r224, 23;
	mov.b32 	%f347, %r225;
	ex2.approx.ftz.f32 	%f348, %f346;
	mul.f32 	%f349, %f348, %f347;
	st.local.f32 	[%rd67], %f349;
	add.f32 	%f480, %f480, %f349;
$L__BB0_67:
	ld.param.u32 	%r284, [_Z32standardPrecisionAttentionKernelPfS_S_S_fiiiii_param_6];
	setp.lt.s32 	%p48, %r284, 1;
	@%p48 bra 	$L__BB0_80;
	ld.param.u32 	%r285, [_Z32standardPrecisionAttentionKernelPfS_S_S_fiiiii_param_6];
	add.s32 	%r227, %r285, -1;
	and.b32  	%r49, %r285, 15;
	setp.lt.u32 	%p49, %r227, 15;
	mov.b32 	%r308, 0;
	@%p49 bra 	$L__BB0_71;
	ld.param.u32 	%r286, [_Z32standardPrecisionAttentionKernelPfS_S_S_fiiiii_param_6];
	and.b32  	%r308, %r286, 2147483632;
	mov.b32 	%r326, 0;
$L__BB0_70:
	.pragma "nounroll";
	mul.wide.u32 	%rd68, %r326, 4;
	add.s64 	%rd69, %rd5, %rd68;
	ld.local.v4.f32 	{%f350, %f351, %f352, %f353}, [%rd69];
	div.rn.f32 	%f354, %f350, %f480;
	div.rn.f32 	%f355, %f351, %f480;
	div.rn.f32 	%f356, %f352, %f480;
	div.rn.f32 	%f357, %f353, %f480;
	st.local.v4.f32 	[%rd69], {%f354, %f355, %f356, %f357};
	ld.local.v4.f32 	{%f358, %f359, %f360, %f361}, [%rd69+16];
	div.rn.f32 	%f362, %f358, %f480;
	div.rn.f32 	%f363, %f359, %f480;
	div.rn.f32 	%f364, %f360, %f480;
	div.rn.f32 	%f365, %f361, %f480;
	st.local.v4.f32 	[%rd69+16], {%f362, %f363, %f364, %f365};
	ld.local.v4.f32 	{%f366, %f367, %f368, %f369}, [%rd69+32];
	div.rn.f32 	%f370, %f366, %f480;
	div.rn.f32 	%f371, %f367, %f480;
	div.rn.f32 	%f372, %f368, %f480;
	div.rn.f32 	%f373, %f369, %f480;
	st.local.v4.f32 	[%rd69+32], {%f370, %f371, %f372, %f373};
	ld.local.v4.f32 	{%f374, %f375, %f376, %f377}, [%rd69+48];
	div.rn.f32 	%f378, %f374, %f480;
	div.rn.f32 	%f379, %f375, %f480;
	div.rn.f32 	%f380, %f376, %f480;
	div.rn.f32 	%f381, %f377, %f480;
	st.local.v4.f32 	[%rd69+48], {%f378, %f379, %f380, %f381};
	add.s32 	%r326, %r326, 16;
	setp.eq.s32 	%p50, %r326, %r308;
	@%p50 bra 	$L__BB0_71;
	bra.uni 	$L__BB0_70;
$L__BB0_71:
	setp.eq.s32 	%p51, %r49, 0;
	@%p51 bra 	$L__BB0_80;
	ld.param.u32 	%r287, [_Z32standardPrecisionAttentionKernelPfS_S_S_fiiiii_param_6];
	and.b32  	%r54, %r287, 7;
	setp.lt.u32 	%p52, %r49, 8;
	@%p52 bra 	$L__BB0_74;
	mul.wide.u32 	%rd70, %r308, 4;
	add.s64 	%rd71, %rd5, %rd70;
	ld.local.f32 	%f382, [%rd71];
	div.rn.f32 	%f383, %f382, %f480;
	st.local.f32 	[%rd71], %f383;
	ld.local.f32 	%f384, [%rd71+4];
	div.rn.f32 	%f385, %f384, %f480;
	st.local.f32 	[%rd71+4], %f385;
	ld.local.f32 	%f386, [%rd71+8];
	div.rn.f32 	%f387, %f386, %f480;
	st.local.f32 	[%rd71+8], %f387;
	ld.local.f32 	%f388, [%rd71+12];
	div.rn.f32 	%f389, %f388, %f480;
	st.local.f32 	[%rd71+12], %f389;
	ld.local.f32 	%f390, [%rd71+16];
	div.rn.f32 	%f391, %f390, %f480;
	st.local.f32 	[%rd71+16], %f391;
	ld.local.f32 	%f392, [%rd71+20];
	div.rn.f32 	%f393, %f392, %f480;
	st.local.f32 	[%rd71+20], %f393;
	ld.local.f32 	%f394, [%rd71+24];
	div.rn.f32 	%f395, %f394, %f480;
	st.local.f32 	[%rd71+24], %f395;
	ld.local.f32 	%f396, [%rd71+28];
	div.rn.f32 	%f397, %f396, %f480;
	st.local.f32 	[%rd71+28], %f397;
	add.s32 	%r308, %r308, 8;
$L__BB0_74:
	setp.eq.s32 	%p53, %r54, 0;
	@%p53 bra 	$L__BB0_80;
	ld.param.u32 	%r288, [_Z32standardPrecisionAttentionKernelPfS_S_S_fiiiii_param_6];
	and.b32  	%r57, %r288, 3;
	setp.lt.u32 	%p54, %r54, 4;
	@%p54 bra 	$L__BB0_77;
	mul.wide.u32 	%rd72, %r308, 4;
	add.s64 	%rd73, %rd5, %rd72;
	ld.local.f32 	%f398, [%rd73];
	div.rn.f32 	%f399, %f398, %f480;
	st.local.f32 	[%rd73], %f399;
	ld.local.f32 	%f400, [%rd73+4];
	div.rn.f32 	%f401, %f400, %f480;
	st.local.f32 	[%rd73+4], %f401;
	ld.local.f32 	%f402, [%rd73+8];
	div.rn.f32 	%f403, %f402, %f480;
	st.local.f32 	[%rd73+8], %f403;
	ld.local.f32 	%f404, [%rd73+12];
	div.rn.f32 	%f405, %f404, %f480;
	st.local.f32 	[%rd73+12], %f405;
	add.s32 	%r308, %r308, 4;
$L__BB0_77:
	setp.eq.s32 	%p55, %r57, 0;
	@%p55 bra 	$L__BB0_80;
	mov.b32 	%r312, 0;
$L__BB0_79:
	.pragma "nounroll";
	mul.wide.u32 	%rd74, %r308, 4;
	add.s64 	%rd75, %rd5, %rd74;
	ld.local.f32 	%f406, [%rd75];
	div.rn.f32 	%f407, %f406, %f480;
	st.local.f32 	[%rd75], %f407;
	add.s32 	%r308, %r308, 1;
	add.s32 	%r312, %r312, 1;
	setp.ne.s32 	%p56, %r312, %r57;
	@%p56 bra 	$L__BB0_79;
$L__BB0_80:
	setp.lt.s32 	%p57, %r142, 1;
	@%p57 bra 	$L__BB0_166;
	ld.param.u32 	%r289, [_Z32standardPrecisionAttentionKernelPfS_S_S_fiiiii_param_6];
	setp.lt.s32 	%p58, %r289, 1;
	mul.lo.s32 	%r64, %r9, %r142;
	@%p58 bra 	$L__BB0_126;
	ld.param.u32 	%r290, [_Z32standardPrecisionAttentionKernelPfS_S_S_fiiiii_param_6];
	and.b32  	%r65, %r290, 7;
	and.b32  	%r260, %r290, 2147483640;
	neg.s32 	%r66, %r260;
	shl.b32 	%r67, %r142, 3;
	add.s32 	%r261, %r3, 7;
	mul.lo.s32 	%r68, %r142, %r261;
	add.s32 	%r262, %r3, 6;
	mul.lo.s32 	%r69, %r142, %r262;
	add.s32 	%r263, %r3, 5;
	mul.lo.s32 	%r70, %r142, %r263;
	add.s32 	%r264, %r3, 4;
	mul.lo.s32 	%r71, %r142, %r264;
	add.s32 	%r265, %r3, 3;
	mul.lo.s32 	%r72, %r142, %r265;
	mad.lo.s32 	%r73, %r142, %r3, %r142;
	add.s32 	%r266, %r3, 2;
	mul.lo.s32 	%r74, %r142, %r266;
	mov.b32 	%r313, 0;
	add.s64 	%rd11, %rd5, 16;
$L__BB0_83:
	ld.param.u32 	%r291, [_Z32standardPrecisionAttentionKernelPfS_S_S_fiiiii_param_6];
	add.s32 	%r268, %r291, -1;
	setp.lt.u32 	%p82, %r268, 7;
	add.s32 	%r76, %r313, %r6;
	mov.f32 	%f483, 0f00000000;
	mov.b32 	%r324, 0;
	@%p82 bra 	$L__BB0_102;
	add.s32 	%r320, %r68, %r313;
	add.s32 	%r319, %r69, %r313;
	add.s32 	%r318, %r70, %r313;
	add.s32 	%r317, %r71, %r313;
	add.s32 	%r316, %r72, %r313;
	add.s32 	%r315, %r73, %r313;
	add.s32 	%r314, %r74, %r313;
	mov.f32 	%f483, 0f00000000;
	mov.u64 	%rd117, %rd11;
	mov.u32 	%r321, %r76;
	mov.u32 	%r322, %r66;
$L__BB0_85:
	.pragma "nounroll";
	setp.ge.s32 	%p83, %r321, %r64;
	@%p83 bra 	$L__BB0_87;
	ld.local.f32 	%f411, [%rd117+-16];
	mul.wide.s32 	%rd81, %r321, 4;
	add.s64 	%rd82, %rd3, %rd81;
	ld.global.f32 	%f412, [%rd82];
	fma.rn.f32 	%f483, %f411, %f412, %f483;
$L__BB0_87:
	add.s32 	%r93, %r142, %r321;
	setp.ge.s32 	%p84, %r93, %r64;
	@%p84 bra 	$L__BB0_89;
	ld.local.f32 	%f413, [%rd117+-12];
	mul.wide.s32 	%rd83, %r315, 4;
	add.s64 	%rd84, %rd3, %rd83;
	ld.global.f32 	%f414, [%rd84];
	fma.rn.f32 	%f483, %f413, %f414, %f483;
$L__BB0_89:
	add.s32 	%r94, %r142, %r93;
	setp.ge.s32 	%p85, %r94, %r64;
	@%p85 bra 	$L__BB0_91;
	ld.local.f32 	%f415, [%rd117+-8];
	mul.wide.s32 	%rd85, %r314, 4;
	add.s64 	%rd86, %rd3, %rd85;
	ld.global.f32 	%f416, [%rd86];
	fma.rn.f32 	%f483, %f415, %f416, %f483;
$L__BB0_91:
	add.s32 	%r95, %r142, %r94;
	setp.ge.s32 	%p86, %r95, %r64;
	@%p86 bra 	$L__BB0_93;
	ld.local.f32 	%f417, [%rd117+-4];
	mul.wide.s32 	%rd87, %r316, 4;
	add.s64 	%rd88, %rd3, %rd87;
	ld.global.f32 	%f418, [%rd88];
	fma.rn.f32 	%f483, %f417, %f418, %f483;
$L__BB0_93:
	add.s32 	%r96, %r142, %r95;
	setp.ge.s32 	%p87, %r96, %r64;
	@%p87 bra 	$L__BB0_95;
	ld.local.f32 	%f419, [%rd117];
	mul.wide.s32 	%rd89, %r317, 4;
	add.s64 	%rd90, %rd3, %rd89;
	ld.global.f32 	%f420, [%rd90];
	fma.rn.f32 	%f483, %f419, %f420, %f483;
$L__BB0_95:
	add.s32 	%r97, %r142, %r96;
	setp.ge.s32 	%p88, %r97, %r64;
	@%p88 bra 	$L__BB0_97;
	ld.local.f32 	%f421, [%rd117+4];
	mul.wide.s32 	%rd91, %r318, 4;
	add.s64 	%rd92, %rd3, %rd91;
	ld.global.f32 	%f422, [%rd92];
	fma.rn.f32 	%f483, %f421, %f422, %f483;
$L__BB0_97:
	add.s32 	%r98, %r142, %r97;
	setp.ge.s32 	%p89, %r98, %r64;
	@%p89 bra 	$L__BB0_99;
	ld.local.f32 	%f423, [%rd117+8];
	mul.wide.s32 	%rd93, %r319, 4;
	add.s64 	%rd94, %rd3, %rd93;
	ld.global.f32 	%f424, [%rd94];
	fma.rn.f32 	%f483, %f423, %f424, %f483;
$L__BB0_99:
	add.s32 	%r269, %r142, %r98;
	setp.ge.s32 	%p90, %r269, %r64;
	@%p90 bra 	$L__BB0_101;
	ld.local.f32 	%f425, [%rd117+12];
	mul.wide.s32 	%rd95, %r320, 4;
	add.s64 	%rd96, %rd3, %rd95;
	ld.global.f32 	%f426, [%rd96];
	fma.rn.f32 	%f483, %f425, %f426, %f483;
$L__BB0_101:
	ld.param.u32 	%r292, [_Z32standardPrecisionAttentionKernelPfS_S_S_fiiiii_param_6];
	and.b32  	%r324, %r292, 2147483640;
	add.s32 	%r322, %r322, 8;
	add.s32 	%r321, %r321, %r67;
	add.s32 	%r320, %r320, %r67;
	add.s32 	%r319, %r319, %r67;
	add.s32 	%r318, %r318, %r67;
	add.s32 	%r317, %r317, %r67;
	add.s32 	%r316, %r316, %r67;
	add.s64 	%rd117, %rd117, 32;
	add.s32 	%r315, %r315, %r67;
	add.s32 	%r314, %r314, %r67;
	setp.eq.s32 	%p91, %r322, 0;
	@%p91 bra 	$L__BB0_102;
	bra.uni 	$L__BB0_85;
$L__BB0_102:
	setp.eq.s32 	%p92, %r65, 0;
	@%p92 bra 	$L__BB0_123;
	add.s32 	%r270, %r65, -1;
	setp.lt.u32 	%p93, %r270, 3;
	@%p93 bra 	$L__BB0_113;
	mad.lo.s32 	%r111, %r324, %r142, %r76;
	setp.ge.s32 	%p94, %r111, %r64;
	mul.wide.u32 	%rd97, %r324, 4;
	add.s64 	%rd14, %rd5, %rd97;
	@%p94 bra 	$L__BB0_106;
	ld.local.f32 	%f428, [%rd14];
	mul.wide.s32 	%rd98, %r111, 4;
	add.s64 	%rd99, %rd3, %rd98;
	ld.global.f32 	%f429, [%rd99];
	fma.rn.f32 	%f483, %f428, %f429, %f483;
$L__BB0_106:
	add.s32 	%r112, %r111, %r142;
	setp.ge.s32 	%p95, %r112, %r64;
	@%p95 bra 	$L__BB0_108;
	ld.local.f32 	%f430, [%rd14+4];
	mul.wide.s32 	%rd100, %r112, 4;
	add.s64 	%rd101, %rd3, %rd100;
	ld.global.f32 	%f431, [%rd101];
	fma.rn.f32 	%f483, %f430, %f431, %f483;
$L__BB0_108:
	add.s32 	%r113, %r112, %r142;
	setp.ge.s32 	%p96, %r113, %r64;
	@%p96 bra 	$L__BB0_110;
	ld.local.f32 	%f432, [%rd14+8];
	mul.wide.s32 	%rd102, %r113, 4;
	add.s64 	%rd103, %rd3, %rd102;
	ld.global.f32 	%f433, [%rd103];
	fma.rn.f32 	%f483, %f432, %f433, %f483;
$L__BB0_110:
	add.s32 	%r114, %r113, %r142;
	setp.ge.s32 	%p97, %r114, %r64;
	@%p97 bra 	$L__BB0_112;
	ld.local.f32 	%f434, [%rd14+12];
	mul.wide.s32 	%rd104, %r114, 4;
	add.s64 	%rd105, %rd3, %rd104;
	ld.global.f32 	%f435, [%rd105];
	fma.rn.f32 	%f483, %f434, %f435, %f483;
$L__BB0_112:
	add.s32 	%r324, %r324, 4;
$L__BB0_113:
	ld.param.u32 	%r293, [_Z32standardPrecisionAttentionKernelPfS_S_S_fiiiii_param_6];
	and.b32  	%r271, %r293, 3;
	setp.eq.s32 	%p98, %r271, 0;
	@%p98 bra 	$L__BB0_123;
	setp.eq.s32 	%p99, %r271, 1;
	@%p99 bra 	$L__BB0_120;
	mad.lo.s32 	%r117, %r324, %r142, %r76;
	setp.ge.s32 	%p100, %r117, %r64;
	mul.wide.u32 	%rd106, %r324, 4;
	add.s64 	%rd15, %rd5, %rd106;
	@%p100 bra 	$L__BB0_117;
	ld.local.f32 	%f437, [%rd15];
	mul.wide.s32 	%rd107, %r117, 4;
	add.s64 	%rd108, %rd3, %rd107;
	ld.global.f32 	%f438, [%rd108];
	fma.rn.f32 	%f483, %f437, %f438, %f483;
$L__BB0_117:
	add.s32 	%r118, %r117, %r142;
	setp.ge.s32 	%p101, %r118, %r64;
	@%p101 bra 	$L__BB0_119;
	ld.local.f32 	%f439, [%rd15+4];
	mul.wide.s32 	%rd109, %r118, 4;
	add.s64 	%rd110, %rd3, %rd109;
	ld.global.f32 	%f440, [%rd110];
	fma.rn.f32 	%f483, %f439, %f440, %f483;
$L__BB0_119:
	add.s32 	%r324, %r324, 2;
$L__BB0_120:
	ld.param.u32 	%r294, [_Z32standardPrecisionAttentionKernelPfS_S_S_fiiiii_param_6];
	and.b32  	%r272, %r294, 1;
	setp.eq.b32 	%p102, %r272, 1;
	not.pred 	%p103, %p102;
	@%p103 bra 	$L__BB0_123;
	mad.lo.s32 	%r121, %r324, %r142, %r76;
	setp.ge.s32 	%p104, %r121, %r64;
	@%p104 bra 	$L__BB0_123;
	mul.wide.u32 	%rd111, %r324, 4;
	add.s64 	%rd112, %rd5, %rd111;
	ld.local.f32 	%f441, [%rd112];
	mul.wide.s32 	%rd113, %r121, 4;
	add.s64 	%rd114, %rd3, %rd113;
	ld.global.f32 	%f442, [%rd114];
	fma.rn.f32 	%f483, %f441, %f442, %f483;
$L__BB0_123:
	add.s32 	%r122, %r76, %r7;
	setp.lt.s32 	%p105, %r122, %r64;
	@%p105 bra 	$L__BB0_124;
	bra.uni 	$L__BB0_125;
$L__BB0_124:
	mul.wide.u32 	%rd115, %r122, 4;
	add.s64 	%rd116, %rd4, %rd115;
	st.global.f32 	[%rd116], %f483;
$L__BB0_125:
	add.s32 	%r313, %r313, 1;
	setp.eq.s32 	%p106, %r313, %r142;
	@%p106 bra 	$L__BB0_166;
	bra.uni 	$L__BB0_83;
$L__BB0_126:
	and.b32  	%r123, %r142, 7;
	setp.lt.u32 	%p59, %r142, 8;
	mov.b32 	%r328, 0;
	@%p59 bra 	$L__BB0_145;
	and.b32  	%r328, %r142, 2147483640;
	mov.b32 	%r327, 0;
$L__BB0_128:
	.pragma "nounroll";
	add.s32 	%r128, %r8, %r327;
	setp.ge.s32 	%p60, %r128, %r64;
	mul.wide.s32 	%rd76, %r128, 4;
	add.s64 	%rd16, %rd4, %rd76;
	@%p60 bra 	$L__BB0_130;
	mov.b32 	%r232, 0;
	st.global.u32 	[%rd16], %r232;
$L__BB0_130:
	add.s32 	%r233, %r128, 1;
	setp.ge.s32 	%p61, %r233, %r64;
	@%p61 bra 	$L__BB0_132;
	mov.b32 	%r234, 0;
	st.global.u32 	[%rd16+4], %r234;
$L__BB0_132:
	add.s32 	%r235, %r128, 2;
	setp.ge.s32 	%p62, %r235, %r64;
	@%p62 bra 	$L__BB0_134;
	mov.b32 	%r236, 0;
	st.global.u32 	[%rd16+8], %r236;
$L__BB0_134:
	add.s32 	%r237, %r128, 3;
	setp.ge.s32 	%p63, %r237, %r64;
	@%p63 bra 	$L__BB0_136;
	mov.b32 	%r238, 0;
	st.global.u32 	[%rd16+12], %r238;
$L__BB0_136:
	add.s32 	%r239, %r128, 4;
	setp.ge.s32 	%p64, %r239, %r64;
	@%p64 bra 	$L__BB0_138;
	mov.b32 	%r240, 0;
	st.global.u32 	[%rd16+16], %r240;
$L__BB0_138:
	add.s32 	%r241, %r128, 5;
	setp.ge.s32 	%p65, %r241, %r64;
	@%p65 bra 	$L__BB0_140;
	mov.b32 	%r242, 0;
	st.global.u32 	[%rd16+20], %r242;
$L__BB0_140:
	add.s32 	%r243, %r128, 6;
	setp.ge.s32 	%p66, %r243, %r64;
	@%p66 bra 	$L__BB0_142;
	mov.b32 	%r244, 0;
	st.global.u32 	[%rd16+24], %r244;
$L__BB0_142:
	add.s32 	%r245, %r128, 7;
	setp.ge.s32 	%p67, %r245, %r64;
	@%p67 bra 	$L__BB0_144;
	mov.b32 	%r246, 0;
	st.global.u32 	[%rd16+28], %r246;
$L__BB0_144:
	add.s32 	%r327, %r327, 8;
	setp.ne.s32 	%p68, %r327, %r328;
	@%p68 bra 	$L__BB0_128;
$L__BB0_145:
	setp.eq.s32 	%p69, %r123, 0;
	@%p69 bra 	$L__BB0_166;
	and.b32  	%r131, %r142, 3;
	setp.lt.u32 	%p70, %r123, 4;
	@%p70 bra 	$L__BB0_156;
	add.s32 	%r132, %r8, %r328;
	setp.ge.s32 	%p71, %r132, %r64;
	mul.wide.s32 	%rd77, %r132, 4;
	add.s64 	%rd17, %rd4, %rd77;
	@%p71 bra 	$L__BB0_149;
	mov.b32 	%r247, 0;
	st.global.u32 	[%rd17], %r247;
$L__BB0_149:
	add.s32 	%r248, %r132, 1;
	setp.ge.s32 	%p72, %r248, %r64;
	@%p72 bra 	$L__BB0_151;
	mov.b32 	%r249, 0;
	st.global.u32 	[%rd17+4], %r249;
$L__BB0_151:
	add.s32 	%r250, %r132, 2;
	setp.ge.s32 	%p73, %r250, %r64;
	@%p73 bra 	$L__BB0_153;
	mov.b32 	%r251, 0;
	st.global.u32 	[%rd17+8], %r251;
$L__BB0_153:
	add.s32 	%r252, %r132, 3;
	setp.ge.s32 	%p74, %r252, %r64;
	@%p74 bra 	$L__BB0_155;
	mov.b32 	%r253, 0;
	st.global.u32 	[%rd17+12], %r253;
$L__BB0_155:
	add.s32 	%r328, %r328, 4;
$L__BB0_156:
	setp.eq.s32 	%p75, %r131, 0;
	@%p75 bra 	$L__BB0_166;
	setp.eq.s32 	%p76, %r131, 1;
	@%p76 bra 	$L__BB0_163;
	add.s32 	%r135, %r8, %r328;
	setp.ge.s32 	%p77, %r135, %r64;
	mul.wide.s32 	%rd78, %r135, 4;
	add.s64 	%rd18, %rd4, %rd78;
	@%p77 bra 	$L__BB0_160;
	mov.b32 	%r254, 0;
	st.global.u32 	[%rd18], %r254;
$L__BB0_160:
	add.s32 	%r255, %r135, 1;
	setp.ge.s32 	%p78, %r255, %r64;
	@%p78 bra 	$L__BB0_162;
	mov.b32 	%r256, 0;
	st.global.u32 	[%rd18+4], %r256;
$L__BB0_162:
	add.s32 	%r328, %r328, 2;
$L__BB0_163:
	and.b32  	%r257, %r142, 1;
	setp.eq.b32 	%p79, %r257, 1;
	not.pred 	%p80, %p79;
	@%p80 bra 	$L__BB0_166;
	add.s32 	%r138, %r8, %r328;
	setp.ge.s32 	%p81, %r138, %r64;
	@%p81 bra 	$L__BB0_166;
	mul.wide.s32 	%rd79, %r138, 4;
	add.s64 	%rd80, %rd4, %rd79;
	mov.b32 	%r258, 0;
	st.global.u32 	[%rd80], %r258;
$L__BB0_166:
	ret;

}
	// .globl	_Z29mixedPrecisionAttentionKernelP6__halfS0_S0_Pffiiiii
.visible .entry _Z29mixedPrecisionAttentionKernelP6__halfS0_S0_Pffiiiii(
	.param .u64 .ptr .align 1 _Z29mixedPrecisionAttentionKernelP6__halfS0_S0_Pffiiiii_param_0,
	.param .u64 .ptr .align 1 _Z29mixedPrecisionAttentionKernelP6__halfS0_S0_Pffiiiii_param_1,
	.param .u64 .ptr .align 1 _Z29mixedPrecisionAttentionKernelP6__halfS0_S0_Pffiiiii_param_2,
	.param .u64 .ptr .align 1 _Z29mixedPrecisionAttentionKernelP6__halfS0_S0_Pffiiiii_param_3,
	.param .f32 _Z29mixedPrecisionAttentionKernelP6__halfS0_S0_Pffiiiii_param_4,
	.param .u32 _Z29mixedPrecisionAttentionKernelP6__halfS0_S0_Pffiiiii_param_5,
	.param .u32 _Z29mixedPrecisionAttentionKernelP6__halfS0_S0_Pffiiiii_param_6,
	.param .u32 _Z29mixedPrecisionAttentionKernelP6__halfS0_S0_Pffiiiii_param_7,
	.param .u32 _Z29mixedPrecisionAttentionKernelP6__halfS0_S0_Pffiiiii_param_8,
	.param .u32 _Z29mixedPrecisionAttentionKernelP6__halfS0_S0_Pffiiiii_param_9
)
{
	.local .align 16 .b8 	__local_depot1[8192];
	.reg .b64 	%SP;
	.reg .b64 	%SPL;
	.reg .pred 	%p<107>;
	.reg .b16 	%rs<46>;
	.reg .b32 	%r<331>;
	.reg .b32 	%f<504>;
	.reg .b64 	%rd<118>;

	mov.u64 	%SPL, __local_depot1;
	ld.param.u64 	%rd19, [_Z29mixedPrecisionAttentionKernelP6__halfS0_S0_Pffiiiii_param_0];
	ld.param.u64 	%rd20, [_Z29mixedPrecisionAttentionKernelP6__halfS0_S0_Pffiiiii_param_1];
	ld.param.u64 	%rd21, [_Z29mixedPrecisionAttentionKernelP6__halfS0_S0_Pffiiiii_param_2];
	ld.param.u64 	%rd22, [_Z29mixedPrecisionAttentionKernelP6__halfS0_S0_Pffiiiii_param_3];
	ld.param.f32 	%f102, [_Z29mixedPrecisionAttentionKernelP6__halfS0_S0_Pffiiiii_param_4];
	ld.param.u32 	%r139, [_Z29mixedPrecisionAttentionKernelP6__halfS0_S0_Pffiiiii_param_5];
	ld.param.u32 	%r140, [_Z29mixedPrecisionAttentionKernelP6__halfS0_S0_Pffiiiii_param_6];
	ld.param.u32 	%r141, [_Z29mixedPrecisionAttentionKernelP6__halfS0_S0_Pffiiiii_param_7];
	ld.param.u32 	%r142, [_Z29mixedPrecisionAttentionKernelP6__halfS0_S0_Pffiiiii_param_8];
	ld.param.u32 	%r143, [_Z29mixedPrecisionAttentionKernelP6__halfS0_S0_Pffiiiii_param_9];
	cvta.to.global.u64 	%rd1, %rd20;
	cvta.to.global.u64 	%rd2, %rd19;
	cvta.to.global.u64 	%rd3, %rd21;
	cvta.to.global.u64 	%rd4, %rd22;
	add.u64 	%rd5, %SPL, 0;
	mov.u32 	%r1, %ctaid.x;
	mov.u32 	%r2, %ctaid.y;
	mov.u32 	%r144, %ctaid.z;
	setp.ge.s32 	%p1, %r1, %r139;
	setp.ge.s32 	%p2, %r2, %r140;
	or.pred  	%p3, %p1, %p2;
	setp.ge.s32 	%p4, %r144, %r143;
	or.pred  	%p5, %p3, %p4;
	@%p5 bra 	$L__BB1_166;
	ld.param.u32 	%r273, [_Z29mixedPrecisionAttentionKernelP6__halfS0_S0_Pffiiiii_param_6];
	mul.lo.s32 	%r3, %r273, %r1;
	mul.lo.s32 	%r4, %r3, %r141;
	mad.lo.s32 	%r5, %r141, %r2, %r4;
	mul.lo.s32 	%r6, %r142, %r3;
	mul.lo.s32 	%r7, %r142, %r2;
	add.s32 	%r8, %r6, %r7;
	setp.lt.s32 	%p6, %r141, 1;
	mul.lo.s32 	%r9, %r273, %r139;
	mul.lo.s32 	%r10, %r9, %r141;
	@%p6 bra 	$L__BB1_44;
	and.b32  	%r11, %r141, 7;
	and.b32  	%r12, %r141, 2147483640;
	mov.f32 	%f472, 0fFF800000;
	mov.b32 	%r295, 0;
$L__BB1_3:
	setp.lt.u32 	%p15, %r141, 8;
	mad.lo.s32 	%r14, %r295, %r141, %r4;
	mov.f32 	%f445, 0f00000000;
	mov.b32 	%r298, 0;
	@%p15 bra 	$L__BB1_22;
	mov.f32 	%f445, 0f00000000;
	mov.b32 	%r296, 0;
	cvt.s64.s32 	%rd36, %r14;
$L__BB1_5:
	.pragma "nounroll";
	add.s32 	%r16, %r5, %r296;
	add.s32 	%r17, %r14, %r296;
	max.s32 	%r152, %r16, %r17;
	setp.ge.s32 	%p16, %r152, %r10;
	mul.wide.s32 	%rd32, %r16, 2;
	add.s64 	%rd6, %rd2, %rd32;
	@%p16 bra 	$L__BB1_7;
	ld.global.u16 	%rs1, [%rd6];
	// begin inline asm
	{  cvt.f32.f16 %f112, %rs1;}

	// end inline asm
	mul.wide.s32 	%rd33, %r17, 2;
	add.s64 	%rd34, %rd1, %rd33;
	ld.global.u16 	%rs2, [%rd34];
	// begin inline asm
	{  cvt.f32.f16 %f113, %rs2;}

	// end inline asm
	fma.rn.f32 	%f445, %f112, %f113, %f445;
$L__BB1_7:
	add.s32 	%r153, %r16, 1;
	add.s32 	%r154, %r17, 1;
	max.s32 	%r155, %r153, %r154;
	setp.ge.s32 	%p17, %r155, %r10;
	cvt.s64.s32 	%rd35, %r296;
	add.s64 	%rd37, %rd36, %rd35;
	shl.b64 	%rd38, %rd37, 1;
	add.s64 	%rd7, %rd1, %rd38;
	@%p17 bra 	$L__BB1_9;
	ld.global.u16 	%rs3, [%rd6+2];
	// begin inline asm
	{  cvt.f32.f16 %f114, %rs3;}

	// end inline asm
	ld.global.u16 	%rs4, [%rd7+2];
	// begin inline asm
	{  cvt.f32.f16 %f115, %rs4;}

	// end inline asm
	fma.rn.f32 	%f445, %f114, %f115, %f445;
$L__BB1_9:
	add.s32 	%r156, %r16, 2;
	add.s32 	%r157, %r17, 2;
	max.s32 	%r158, %r156, %r157;
	setp.ge.s32 	%p18, %r158, %r10;
	@%p18 bra 	$L__BB1_11;
	ld.global.u16 	%rs5, [%rd6+4];
	// begin inline asm
	{  cvt.f32.f16 %f116, %rs5;}

	// end inline asm
	ld.global.u16 	%rs6, [%rd7+4];
	// begin inline asm
	{  cvt.f32.f16 %f117, %rs6;}

	// end inline asm
	fma.rn.f32 	%f445, %f116, %f117, %f445;
$L__BB1_11:
	add.s32 	%r159, %r16, 3;
	add.s32 	%r160, %r17, 3;
	max.s32 	%r161, %r159, %r160;
	setp.ge.s32 	%p19, %r161, %r10;
	@%p19 bra 	$L__BB1_13;
	ld.global.u16 	%rs7, [%rd6+6];
	// begin inline asm
	{  cvt.f32.f16 %f118, %rs7;}

	// end inline asm
	ld.global.u16 	%rs8, [%rd7+6];
	// begin inline asm
	{  cvt.f32.f16 %f119, %rs8;}

	// end inline asm
	fma.rn.f32 	%f445, %f118, %f119, %f445;
$L__BB1_13:
	add.s32 	%r162, %r16, 4;
	add.s32 	%r163, %r17, 4;
	max.s32 	%r164, %r162, %r163;
	setp.ge.s32 	%p20, %r164, %r10;
	@%p20 bra 	$L__BB1_15;
	ld.global.u16 	%rs9, [%rd6+8];
	// begin inline asm
	{  cvt.f32.f16 %f120, %rs9;}

	// end inline asm
	ld.global.u16 	%rs10, [%rd7+8];
	// begin inline asm
	{  cvt.f32.f16 %f121, %rs10;}

	// end inline asm
	fma.rn.f32 	%f445, %f120, %f121, %f445;
$L__BB1_15:
	add.s32 	%r165, %r16, 5;
	add.s32 	%r166, %r17, 5;
	max.s32 	%r167, %r165, %r166;
	setp.ge.s32 	%p21, %r167, %r10;
	@%p21 bra 	$L__BB1_17;
	ld.global.u16 	%rs11, [%rd6+10];
	// begin inline asm
	{  cvt.f32.f16 %f122, %rs11;}

	// end inline asm
	ld.global.u16 	%rs12, [%rd7+10];
	// begin inline asm
	{  cvt.f32.f16 %f123, %rs12;}

	// end inline asm
	fma.rn.f32 	%f445, %f122, %f123, %f445;
$L__BB1_17:
	add.s32 	%r168, %r16, 6;
	add.s32 	%r169, %r17, 6;
	max.s32 	%r170, %r168, %r169;
	setp.ge.s32 	%p22, %r170, %r10;
	@%p22 bra 	$L__BB1_19;
	ld.global.u16 	%rs13, [%rd6+12];
	// begin inline asm
	{  cvt.f32.f16 %f124, %rs13;}

	// end inline asm
	ld.global.u16 	%rs14, [%rd7+12];
	// begin inline asm
	{  cvt.f32.f16 %f125, %rs14;}

	// end inline asm
	fma.rn.f32 	%f445, %f124, %f125, %f445;
$L__BB1_19:
	add.s32 	%r171, %r16, 7;
	add.s32 	%r172, %r17, 7;
	max.s32 	%r173, %r171, %r172;
	setp.ge.s32 	%p23, %r173, %r10;
	@%p23 bra 	$L__BB1_21;
	ld.global.u16 	%rs15, [%rd6+14];
	// begin inline asm
	{  cvt.f32.f16 %f126, %rs15;}

	// end inline asm
	ld.global.u16 	%rs16, [%rd7+14];
	// begin inline asm
	{  cvt.f32.f16 %f127, %rs16;}

	// end inline asm
	fma.rn.f32 	%f445, %f126, %f127, %f445;
$L__BB1_21:
	add.s32 	%r296, %r296, 8;
	setp.ne.s32 	%p24, %r296, %r12;
	mov.u32 	%r298, %r12;
	@%p24 bra 	$L__BB1_5;
$L__BB1_22:
	setp.eq.s32 	%p25, %r11, 0;
	@%p25 bra 	$L__BB1_43;
	add.s32 	%r174, %r11, -1;
	setp.lt.u32 	%p26, %r174, 3;
	@%p26 bra 	$L__BB1_33;
	add.s32 	%r20, %r5, %r298;
	add.s32 	%r21, %r14, %r298;
	max.s32 	%r176, %r20, %r21;
	setp.ge.s32 	%p27, %r176, %r10;
	mul.wide.s32 	%rd39, %r20, 2;
	add.s64 	%rd8, %rd2, %rd39;
	@%p27 bra 	$L__BB1_26;
	ld.global.u16 	%rs17, [%rd8];
	// begin inline asm
	{  cvt.f32.f16 %f129, %rs17;}

	// end inline asm
	mul.wide.s32 	%rd40, %r21, 2;
	add.s64 	%rd41, %rd1, %rd40;
	ld.global.u16 	%rs18, [%rd41];
	// begin inline asm
	{  cvt.f32.f16 %f130, %rs18;}

	// end inline asm
	fma.rn.f32 	%f445, %f129, %f130, %f445;
$L__BB1_26:
	add.s32 	%r177, %r20, 1;
	add.s32 	%r178, %r21, 1;
	max.s32 	%r179, %r177, %r178;
	setp.ge.s32 	%p28, %r179, %r10;
	cvt.u64.u32 	%rd42, %r298;
	cvt.s64.s32 	%rd43, %r14;
	add.s64 	%rd44, %rd43, %rd42;
	shl.b64 	%rd45, %rd44, 1;
	add.s64 	%rd9, %rd1, %rd45;
	@%p28 bra 	$L__BB1_28;
	ld.global.u16 	%rs19, [%rd8+2];
	// begin inline asm
	{  cvt.f32.f16 %f131, %rs19;}

	// end inline asm
	ld.global.u16 	%rs20, [%rd9+2];
	// begin inline asm
	{  cvt.f32.f16 %f132, %rs20;}

	// end inline asm
	fma.rn.f32 	%f445, %f131, %f132, %f445;
$L__BB1_28:
	add.s32 	%r180, %r20, 2;
	add.s32 	%r181, %r21, 2;
	max.s32 	%r182, %r180, %r181;
	setp.ge.s32 	%p29, %r182, %r10;
	@%p29 bra 	$L__BB1_30;
	ld.global.u16 	%rs21, [%rd8+4];
	// begin inline asm
	{  cvt.f32.f16 %f133, %rs21;}

	// end inline asm
	ld.global.u16 	%rs22, [%rd9+4];
	// begin inline asm
	{  cvt.f32.f16 %f134, %rs22;}

	// end inline asm
	fma.rn.f32 	%f445, %f133, %f134, %f445;
$L__BB1_30:
	add.s32 	%r183, %r20, 3;
	add.s32 	%r184, %r21, 3;
	max.s32 	%r185, %r183, %r184;
	setp.ge.s32 	%p30, %r185, %r10;
	@%p30 bra 	$L__BB1_32;
	ld.global.u16 	%rs23, [%rd8+6];
	// begin inline asm
	{  cvt.f32.f16 %f135, %rs23;}

	// end inline asm
	ld.global.u16 	%rs24, [%rd9+6];
	// begin inline asm
	{  cvt.f32.f16 %f136, %rs24;}

	// end inline asm
	fma.rn.f32 	%f445, %f135, %f136, %f445;
$L__BB1_32:
	add.s32 	%r298, %r298, 4;
$L__BB1_33:
	and.b32  	%r186, %r141, 3;
	setp.eq.s32 	%p31, %r186, 0;
	@%p31 bra 	$L__BB1_43;
	setp.eq.s32 	%p32, %r186, 1;
	@%p32 bra 	$L__BB1_40;
	add.s32 	%r24, %r5, %r298;
	add.s32 	%r25, %r14, %r298;
	max.s32 	%r187, %r24, %r25;
	setp.ge.s32 	%p33, %r187, %r10;
	mul.wide.s32 	%rd46, %r24, 2;
	add.s64 	%rd10, %rd2, %rd46;
	@%p33 bra 	$L__BB1_37;
	ld.global.u16 	%rs25, [%rd10];
	// begin inline asm
	{  cvt.f32.f16 %f138, %rs25;}

	// end inline asm
	mul.wide.s32 	%rd47, %r25, 2;
	add.s64 	%rd48, %rd1, %rd47;
	ld.global.u16 	%rs26, [%rd48];
	// begin inline asm
	{  cvt.f32.f16 %f139, %rs26;}

	// end inline asm
	fma.rn.f32 	%f445, %f138, %f139, %f445;
$L__BB1_37:
	add.s32 	%r188, %r24, 1;
	add.s32 	%r189, %r25, 1;
	max.s32 	%r190, %r188, %r189;
	setp.ge.s32 	%p34, %r190, %r10;
	@%p34 bra 	$L__BB1_39;
	ld.global.u16 	%rs27, [%rd10+2];
	// begin inline asm
	{  cvt.f32.f16 %f140, %rs27;}

	// end inline asm
	cvt.s64.s32 	%rd49, %r14;
	cvt.s64.s32 	%rd50, %r298;
	add.s64 	%rd51, %rd49, %rd50;
	shl.b64 	%rd52, %rd51, 1;
	add.s64 	%rd53, %rd1, %rd52;
	ld.global.u16 	%rs28, [%rd53+2];
	// begin inline asm
	{  cvt.f32.f16 %f141, %rs28;}

	// end inline asm
	fma.rn.f32 	%f445, %f140, %f141, %f445;
$L__BB1_39:
	add.s32 	%r298, %r298, 2;
$L__BB1_40:
	and.b32  	%r191, %r141, 1;
	setp.eq.b32 	%p35, %r191, 1;
	not.pred 	%p36, %p35;
	@%p36 bra 	$L__BB1_43;
	add.s32 	%r28, %r5, %r298;
	add.s32 	%r29, %r14, %r298;
	max.s32 	%r192, %r28, %r29;
	setp.ge.s32 	%p37, %r192, %r10;
	@%p37 bra 	$L__BB1_43;
	mul.wide.s32 	%rd54, %r28, 2;
	add.s64 	%rd55, %rd2, %rd54;
	ld.global.u16 	%rs29, [%rd55];
	// begin inline asm
	{  cvt.f32.f16 %f142, %rs29;}

	// end inline asm
	mul.wide.s32 	%rd56, %r29, 2;
	add.s64 	%rd57, %rd1, %rd56;
	ld.global.u16 	%rs30, [%rd57];
	// begin inline asm
	{  cvt.f32.f16 %f143, %rs30;}

	// end inline asm
	fma.rn.f32 	%f445, %f142, %f143, %f445;
$L__BB1_43:
	ld.param.u32 	%r278, [_Z29mixedPrecisionAttentionKernelP6__halfS0_S0_Pffiiiii_param_6];
	mul.f32 	%f144, %f102, %f445;
	mul.wide.u32 	%rd58, %r295, 4;
	add.s64 	%rd59, %rd5, %rd58;
	st.local.f32 	[%rd59], %f144;
	max.f32 	%f472, %f472, %f144;
	add.s32 	%r295, %r295, 1;
	setp.eq.s32 	%p38, %r295, %r278;
	@%p38 bra 	$L__BB1_55;
	bra.uni 	$L__BB1_3;
$L__BB1_44:
	ld.param.u32 	%r274, [_Z29mixedPrecisionAttentionKernelP6__halfS0_S0_Pffiiiii_param_6];
	mul.f32 	%f40, %f102, 0f00000000;
	add.s32 	%r146, %r274, -1;
	and.b32  	%r31, %r274, 7;
	setp.lt.u32 	%p7, %r146, 7;
	mov.f32 	%f472, 0fFF800000;
	mov.b32 	%r300, 0;
	@%p7 bra 	$L__BB1_47;
	ld.param.u32 	%r275, [_Z29mixedPrecisionAttentionKernelP6__halfS0_S0_Pffiiiii_param_6];
	and.b32  	%r300, %r275, -8;
	mov.f32 	%f472, 0fFF800000;
	mov.b32 	%r303, 0;
$L__BB1_46:
	.pragma "nounroll";
	mul.wide.u32 	%rd24, %r303, 4;
	add.s64 	%rd25, %rd5, %rd24;
	max.f32 	%f472, %f472, %f40;
	st.local.v4.f32 	[%rd25], {%f40, %f40, %f40, %f40};
	st.local.v4.f32 	[%rd25+16], {%f40, %f40, %f40, %f40};
	add.s32 	%r303, %r303, 8;
	setp.eq.s32 	%p8, %r303, %r300;
	@%p8 bra 	$L__BB1_47;
	bra.uni 	$L__BB1_46;
$L__BB1_47:
	setp.eq.s32 	%p9, %r31, 0;
	@%p9 bra 	$L__BB1_55;
	ld.param.u32 	%r276, [_Z29mixedPrecisionAttentionKernelP6__halfS0_S0_Pffiiiii_param_6];
	and.b32  	%r34, %r276, 3;
	setp.lt.u32 	%p10, %r31, 4;
	@%p10 bra 	$L__BB1_50;
	mul.wide.u32 	%rd26, %r300, 4;
	add.s64 	%rd27, %rd5, %rd26;
	st.local.f32 	[%rd27], %f40;
	max.f32 	%f472, %f472, %f40;
	st.local.f32 	[%rd27+4], %f40;
	st.local.f32 	[%rd27+8], %f40;
	st.local.f32 	[%rd27+12], %f40;
	add.s32 	%r300, %r300, 4;
$L__BB1_50:
	setp.eq.s32 	%p11, %r34, 0;
	@%p11 bra 	$L__BB1_55;
	setp.eq.s32 	%p12, %r34, 1;
	@%p12 bra 	$L__BB1_53;
	mul.wide.u32 	%rd28, %r300, 4;
	add.s64 	%rd29, %rd5, %rd28;
	st.local.f32 	[%rd29], %f40;
	max.f32 	%f472, %f472, %f40;
	st.local.f32 	[%rd29+4], %f40;
	add.s32 	%r300, %r300, 2;
$L__BB1_53:
	ld.param.u32 	%r277, [_Z29mixedPrecisionAttentionKernelP6__halfS0_S0_Pffiiiii_param_6];
	and.b32  	%r148, %r277, 1;
	setp.eq.b32 	%p13, %r148, 1;
	not.pred 	%p14, %p13;
	@%p14 bra 	$L__BB1_55;
	mul.wide.u32 	%rd30, %r300, 4;
	add.s64 	%rd31, %rd5, %rd30;
	st.local.f32 	[%rd31], %f40;
	max.f32 	%f472, %f472, %f40;
$L__BB1_55:
	ld.param.u32 	%r279, [_Z29mixedPrecisionAttentionKernelP6__halfS0_S0_Pffiiiii_param_6];
	setp.lt.s32 	%p39, %r279, 1;
	mov.f32 	%f480, 0f00000000;
	@%p39 bra 	$L__BB1_67;
	ld.param.u32 	%r280, [_Z29mixedPrecisionAttentionKernelP6__halfS0_S0_Pffiiiii_param_6];
	and.b32  	%r39, %r280, 7;
	setp.lt.u32 	%p40, %r280, 8;
	mov.f32 	%f480, 0f00000000;
	mov.b32 	%r304, 0;
	@%p40 bra 	$L__BB1_59;
	ld.param.u32 	%r281, [_Z29mixedPrecisionAttentionKernelP6__halfS0_S0_Pffiiiii_param_6];
	and.b32  	%r304, %r281, 2147483640;
	mov.f32 	%f480, 0f00000000;
	mov.b32 	%r307, 0;
$L__BB1_58:
	.pragma "nounroll";
	mul.wide.u32 	%rd60, %r307, 4;
	add.s64 	%rd61, %rd5, %rd60;
	ld.local.v4.f32 	{%f149, %f150, %f151, %f152}, [%rd61];
	sub.f32 	%f153, %f149, %f472;
	fma.rn.f32 	%f154, %f153, 0f3BBB989D, 0f3F000000;
	cvt.sat.f32.f32 	%f155, %f154;
	mov.f32 	%f156, 0f4B400001;
	mov.f32 	%f157, 0f437C0000;
	fma.rm.f32 	%f158, %f155, %f157, %f156;
	add.f32 	%f159, %f158, 0fCB40007F;
	neg.f32 	%f160, %f159;
	fma.rn.f32 	%f161, %f153, 0f3FB8AA3B, %f160;
	fma.rn.f32 	%f162, %f153, 0f32A57060, %f161;
	mov.b32 	%r195, %f158;
	shl.b32 	%r196, %r195, 23;
	mov.b32 	%f163, %r196;
	ex2.approx.ftz.f32 	%f164, %f162;
	mul.f32 	%f165, %f164, %f163;
	add.f32 	%f166, %f480, %f165;
	sub.f32 	%f167, %f150, %f472;
	fma.rn.f32 	%f168, %f167, 0f3BBB989D, 0f3F000000;
	cvt.sat.f32.f32 	%f169, %f168;
	fma.rm.f32 	%f170, %f169, %f157, %f156;
	add.f32 	%f171, %f170, 0fCB40007F;
	neg.f32 	%f172, %f171;
	fma.rn.f32 	%f173, %f167, 0f3FB8AA3B, %f172;
	fma.rn.f32 	%f174, %f167, 0f32A57060, %f173;
	mov.b32 	%r197, %f170;
	shl.b32 	%r198, %r197, 23;
	mov.b32 	%f175, %r198;
	ex2.approx.ftz.f32 	%f176, %f174;
	mul.f32 	%f177, %f176, %f175;
	add.f32 	%f178, %f166, %f177;
	sub.f32 	%f179, %f151, %f472;
	fma.rn.f32 	%f180, %f179, 0f3BBB989D, 0f3F000000;
	cvt.sat.f32.f32 	%f181, %f180;
	fma.rm.f32 	%f182, %f181, %f157, %f156;
	add.f32 	%f183, %f182, 0fCB40007F;
	neg.f32 	%f184, %f183;
	fma.rn.f32 	%f185, %f179, 0f3FB8AA3B, %f184;
	fma.rn.f32 	%f186, %f179, 0f32A57060, %f185;
	mov.b32 	%r199, %f182;
	shl.b32 	%r200, %r199, 23;
	mov.b32 	%f187, %r200;
	ex2.approx.ftz.f32 	%f188, %f186;
	mul.f32 	%f189, %f188, %f187;
	add.f32 	%f190, %f178, %f189;
	sub.f32 	%f191, %f152, %f472;
	fma.rn.f32 	%f192, %f191, 0f3BBB989D, 0f3F000000;
	cvt.sat.f32.f32 	%f193, %f192;
	fma.rm.f32 	%f194, %f193, %f157, %f156;
	add.f32 	%f195, %f194, 0fCB40007F;
	neg.f32 	%f196, %f195;
	fma.rn.f32 	%f197, %f191, 0f3FB8AA3B, %f196;
	fma.rn.f32 	%f198, %f191, 0f32A57060, %f197;
	mov.b32 	%r201, %f194;
	shl.b32 	%r202, %r201, 23;
	mov.b32 	%f199, %r202;
	ex2.approx.ftz.f32 	%f200, %f198;
	mul.f32 	%f201, %f200, %f199;
	st.local.v4.f32 	[%rd61], {%f165, %f177, %f189, %f201};
	add.f32 	%f202, %f190, %f201;
	ld.local.v4.f32 	{%f203, %f204, %f205, %f206}, [%rd61+16];
	sub.f32 	%f207, %f203, %f472;
	fma.rn.f32 	%f208, %f207, 0f3BBB989D, 0f3F000000;
	cvt.sat.f32.f32 	%f209, %f208;
	fma.rm.f32 	%f210, %f209, %f157, %f156;
	add.f32 	%f211, %f210, 0fCB40007F;
	neg.f32 	%f212, %f211;
	fma.rn.f32 	%f213, %f207, 0f3FB8AA3B, %f212;
	fma.rn.f32 	%f214, %f207, 0f32A57060, %f213;
	mov.b32 	%r203, %f210;
	shl.b32 	%r204, %r203, 23;
	mov.b32 	%f215, %r204;
	ex2.approx.ftz.f32 	%f216, %f214;
	mul.f32 	%f217, %f216, %f215;
	add.f32 	%f218, %f202, %f217;
	sub.f32 	%f219, %f204, %f472;
	fma.rn.f32 	%f220, %f219, 0f3BBB989D, 0f3F000000;
	cvt.sat.f32.f32 	%f221, %f220;
	fma.rm.f32 	%f222, %f221, %f157, %f156;
	add.f32 	%f223, %f222, 0fCB40007F;
	neg.f32 	%f224, %f223;
	fma.rn.f32 	%f225, %f219, 0f3FB8AA3B, %f224;
	fma.rn.f32 	%f226, %f219, 0f32A57060, %f225;
	mov.b32 	%r205, %f222;
	shl.b32 	%r206, %r205, 23;
	mov.b32 	%f227, %r206;
	ex2.approx.ftz.f32 	%f228, %f226;
	mul.f32 	%f229, %f228, %f227;
	add.f32 	%f230, %f218, %f229;
	sub.f32 	%f231, %f205, %f472;
	fma.rn.f32 	%f232, %f231, 0f3BBB989D, 0f3F000000;
	cvt.sat.f32.f32 	%f233, %f232;
	fma.rm.f32 	%f234, %f233, %f157, %f156;
	add.f32 	%f235, %f234, 0fCB40007F;
	neg.f32 	%f236, %f235;
	fma.rn.f32 	%f237, %f231, 0f3FB8AA3B, %f236;
	fma.rn.f32 	%f238, %f231, 0f32A57060, %f237;
	mov.b32 	%r207, %f234;
	shl.b32 	%r208, %r207, 23;
	mov.b32 	%f239, %r208;
	ex2.approx.ftz.f32 	%f240, %f238;
	mul.f32 	%f241, %f240, %f239;
	add.f32 	%f242, %f230, %f241;
	sub.f32 	%f243, %f206, %f472;
	fma.rn.f32 	%f244, %f243, 0f3BBB989D, 0f3F000000;
	cvt.sat.f32.f32 	%f245, %f244;
	fma.rm.f32 	%f246, %f245, %f157, %f156;
	add.f32 	%f247, %f246, 0fCB40007F;
	neg.f32 	%f248, %f247;
	fma.rn.f32 	%f249, %f243, 0f3FB8AA3B, %f248;
	fma.rn.f32 	%f250, %f243, 0f32A57060, %f249;
	mov.b32 	%r209, %f246;
	shl.b32 	%r210, %r209, 23;
	mov.b32 	%f251, %r210;
	ex2.approx.ftz.f32 	%f252, %f250;
	mul.f32 	%f253, %f252, %f251;
	st.local.v4.f32 	[%rd61+16], {%f217, %f229, %f241, %f253};
	add.f32 	%f480, %f242, %f253;
	add.s32 	%r307, %r307, 8;
	setp.eq.s32 	%p41, %r307, %r304;
	@%p41 bra 	$L__BB1_59;
	bra.uni 	$L__BB1_58;
$L__BB1_59:
	setp.eq.s32 	%p42, %r39, 0;
	@%p42 bra 	$L__BB1_67;
	ld.param.u32 	%r282, [_Z29mixedPrecisionAttentionKernelP6__halfS0_S0_Pffiiiii_param_6];
	and.b32  	%r44, %r282, 3;
	setp.lt.u32 	%p43, %r39, 4;
	@%p43 bra 	$L__BB1_62;
	mul.wide.u32 	%rd62, %r304, 4;
	add.s64 	%rd63, %rd5, %rd62;
	ld.local.f32 	%f255, [%rd63];
	sub.f32 	%f256, %f255, %f472;
	fma.rn.f32 	%f257, %f256, 0f3BBB989D, 0f3F000000;
	cvt.sat.f32.f32 	%f258, %f257;
	mov.f32 	%f259, 0f4B400001;
	mov.f32 	%f260, 0f437C0000;
	fma.rm.f32 	%f261, %f258, %f260, %f259;
	add.f32 	%f262, %f261, 0fCB40007F;
	neg.f32 	%f263, %f262;
	fma.rn.f32 	%f264, %f256, 0f3FB8AA3B, %f263;
	fma.rn.f32 	%f265, %f256, 0f32A57060, %f264;
	mov.b32 	%r211, %f261;
	shl.b32 	%r212, %r211, 23;
	mov.b32 	%f266, %r212;
	ex2.approx.ftz.f32 	%f267, %f265;
	mul.f32 	%f268, %f267, %f266;
	st.local.f32 	[%rd63], %f268;
	add.f32 	%f269, %f480, %f268;
	ld.local.f32 	%f270, [%rd63+4];
	sub.f32 	%f271, %f270, %f472;
	fma.rn.f32 	%f272, %f271, 0f3BBB989D, 0f3F000000;
	cvt.sat.f32.f32 	%f273, %f272;
	fma.rm.f32 	%f274, %f273, %f260, %f259;
	add.f32 	%f275, %f274, 0fCB40007F;
	neg.f32 	%f276, %f275;
	fma.rn.f32 	%f277, %f271, 0f3FB8AA3B, %f276;
	fma.rn.f32 	%f278, %f271, 0f32A57060, %f277;
	mov.b32 	%r213, %f274;
	shl.b32 	%r214, %r213, 23;
	mov.b32 	%f279, %r214;
	ex2.approx.ftz.f32 	%f280, %f278;
	mul.f32 	%f281, %f280, %f279;
	st.local.f32 	[%rd63+4], %f281;
	add.f32 	%f282, %f269, %f281;
	ld.local.f32 	%f283, [%rd63+8];
	sub.f32 	%f284, %f283, %f472;
	fma.rn.f32 	%f285, %f284, 0f3BBB989D, 0f3F000000;
	cvt.sat.f32.f32 	%f286, %f285;
	fma.rm.f32 	%f287, %f286, %f260, %f259;
	add.f32 	%f288, %f287, 0fCB40007F;
	neg.f32 	%f289, %f288;
	fma.rn.f32 	%f290, %f284, 0f3FB8AA3B, %f289;
	fma.rn.f32 	%f291, %f284, 0f32A57060, %f290;
	mov.b32 	%r215, %f287;
	shl.b32 	%r216, %r215, 23;
	mov.b32 	%f292, %r216;
	ex2.approx.ftz.f32 	%f293, %f291;
	mul.f32 	%f294, %f293, %f292;
	st.local.f32 	[%rd63+8], %f294;
	add.f32 	%f295, %f282, %f294;
	ld.local.f32 	%f296, [%rd63+12];
	sub.f32 	%f297, %f296, %f472;
	fma.rn.f32 	%f298, %f297, 0f3BBB989D, 0f3F000000;
	cvt.sat.f32.f32 	%f299, %f298;
	fma.rm.f32 	%f300, %f299, %f260, %f259;
	add.f32 	%f301, %f300, 0fCB40007F;
	neg.f32 	%f302, %f301;
	fma.rn.f32 	%f303, %f297, 0f3FB8AA3B, %f302;
	fma.rn.f32 	%f304, %f297, 0f32A57060, %f303;
	mov.b32 	%r217, %f300;
	shl.b32 	%r218, %r217, 23;
	mov.b32 	%f305, %r218;
	ex2.approx.ftz.f32 	%f306, %f304;
	mul.f32 	%f307, %f306, %f305;
	st.local.f32 	[%rd63+12], %f307;
	add.f32 	%f480, %f295, %f307;
	add.s32 	%r304, %r304, 4;
$L__BB1_62:
	setp.eq.s32 	%p44, %r44, 0;
	@%p44 bra 	$L__BB1_67;
	setp.eq.s32 	%p45, %r44, 1;
	@%p45 bra 	$L__BB1_65;
	mul.wide.u32 	%rd64, %r304, 4;
	add.s64 	%rd65, %rd5, %rd64;
	ld.local.f32 	%f309, [%rd65];
	sub.f32 	%f310, %f309, %f472;
	fma.rn.f32 	%f311, %f310, 0f3BBB989D, 0f3F000000;
	cvt.sat.f32.f32 	%f312, %f311;
	mov.f32 	%f313, 0f4B400001;
	mov.f32 	%f314, 0f437C0000;
	fma.rm.f32 	%f315, %f312, %f314, %f313;
	add.f32 	%f316, %f315, 0fCB40007F;
	neg.f32 	%f317, %f316;
	fma.rn.f32 	%f318, %f310, 0f3FB8AA3B, %f317;
	fma.rn.f32 	%f319, %f310, 0f32A57060, %f318;
	mov.b32 	%r219, %f315;
	shl.b32 	%r220, %r219, 23;
	mov.b32 	%f320, %r220;
	ex2.approx.ftz.f32 	%f321, %f319;
	mul.f32 	%f322, %f321, %f320;
	st.local.f32 	[%rd65], %f322;
	add.f32 	%f323, %f480, %f322;
	ld.local.f32 	%f324, [%rd65+4];
	sub.f32 	%f325, %f324, %f472;
	fma.rn.f32 	%f326, %f325, 0f3BBB989D, 0f3F000000;
	cvt.sat.f32.f32 	%f327, %f326;
	fma.rm.f32 	%f328, %f327, %f314, %f313;
	add.f32 	%f329, %f328, 0fCB40007F;
	neg.f32 	%f330, %f329;
	fma.rn.f32 	%f331, %f325, 0f3FB8AA3B, %f330;
	fma.rn.f32 	%f332, %f325, 0f32A57060, %f331;
	mov.b32 	%r221, %f328;
	shl.b32 	%r222, %r221, 23;
	mov.b32 	%f333, %r222;
	ex2.approx.ftz.f32 	%f334, %f332;
	mul.f32 	%f335, %f334, %f333;
	st.local.f32 	[%rd65+4], %f335;
	add.f32 	%f480, %f323, %f335;
	add.s32 	%r304, %r304, 2;
$L__BB1_65:
	ld.param.u32 	%r283, [_Z29mixedPrecisionAttentionKernelP6__halfS0_S0_Pffiiiii_param_6];
	and.b32  	%r223, %r283, 1;
	setp.eq.b32 	%p46, %r223, 1;
	not.pred 	%p47, %p46;
	@%p47 bra 	$L__BB1_67;
	mul.wide.u32 	%rd66, %r304, 4;
	add.s64 	%rd67, %rd5, %rd66;
	ld.local.f32 	%f336, [%rd67];
	sub.f32 	%f337, %f336, %f472;
	fma.rn.f32 	%f338, %f337, 0f3BBB989D, 0f3F000000;
	cvt.sat.f32.f32 	%f339, %f338;
	mov.f32 	%f340, 0f4B400001;
	mov.f32 	%f341, 0f437C0000;
	fma.rm.f32 	%f342, %f339, %f341, %f340;
	add.f32 	%f343, %f342, 0fCB40007F;
	neg.f32 	%f344, %f343;
	fma.rn.f32 	%f345, %f337, 0f3FB8AA3B, %f344;
	fma.rn.f32 	%f346, %f337, 0f32A57060, %f345;
	mov.b32 	%r224, %f342;
	shl.b32 	%r225, %r224, 23;
	mov.b32 	%f347, %r225;
	ex2.approx.ftz.f32 	%f348, %f346;
	mul.f32 	%f349, %f348, %f347;
	st.local.f32 	[%rd67], %f349;
	add.f32 	%f480, %f480, %f349;
$L__BB1_67:
	ld.param.u32 	%r284, [_Z29mixedPrecisionAttentionKernelP6__halfS0_S0_Pffiiiii_param_6];
	setp.lt.s32 	%p48, %r284, 1;
	@%p48 bra 	$L__BB1_80;
	ld.param.u32 	%r285, [_Z29mixedPrecisionAttentionKernelP6__halfS0_S0_Pffiiiii_param_6];
	add.s32 	%r227, %r285, -1;
	and.b32  	%r49, %r285, 15;
	setp.lt.u32 	%p49, %r227, 15;
	mov.b32 	%r308, 0;
	@%p49 bra 	$L__BB1_71;
	ld.param.u32 	%r286, [_Z29mixedPrecisionAttentionKernelP6__halfS0_S0_Pffiiiii_param_6];
	and.b32  	%r308, %r286, 2147483632;
	mov.b32 	%r326, 0;
$L__BB1_70:
	.pragma "nounroll";
	mul.wide.u32 	%rd68, %r326, 4;
	add.s64 	%rd69, %rd5, %rd68;
	ld.local.v4.f32 	{%f350, %f351, %f352, %f353}, [%rd69];
	div.rn.f32 	%f354, %f350, %f480;
	div.rn.f32 	%f355, %f351, %f480;
	div.rn.f32 	%f356, %f352, %f480;
	div.rn.f32 	%f357, %f353, %f480;
	st.local.v4.f32 	[%rd69], {%f354, %f355, %f356, %f357};
	ld.local.v4.f32 	{%f358, %f359, %f360, %f361}, [%rd69+16];
	div.rn.f32 	%f362, %f358, %f480;
	div.rn.f32 	%f363, %f359, %f480;
	div.rn.f32 	%f364, %f360, %f480;
	div.rn.f32 	%f365, %f361, %f480;
	st.local.v4.f32 	[%rd69+16], {%f362, %f363, %f364, %f365};
	ld.local.v4.f32 	{%f366, %f367, %f368, %f369}, [%rd69+32];
	div.rn.f32 	%f370, %f366, %f480;
	div.rn.f32 	%f371, %f367, %f480;
	div.rn.f32 	%f372, %f368, %f480;
	div.rn.f32 	%f373, %f369, %f480;
	st.local.v4.f32 	[%rd69+32], {%f370, %f371, %f372, %f373};
	ld.local.v4.f32 	{%f374, %f375, %f376, %f377}, [%rd69+48];
	div.rn.f32 	%f378, %f374, %f480;
	div.rn.f32 	%f379, %f375, %f480;
	div.rn.f32 	%f380, %f376, %f480;
	div.rn.f32 	%f381, %f377, %f480;
	st.local.v4.f32 	[%rd69+48], {%f378, %f379, %f380, %f381};
	add.s32 	%r326, %r326, 16;
	setp.eq.s32 	%p50, %r326, %r308;
	@%p50 bra 	$L__BB1_71;
	bra.uni 	$L__BB1_70;
$L__BB1_71:
	setp.eq.s32 	%p51, %r49, 0;
	@%p51 bra 	$L__BB1_80;
	ld.param.u32 	%r287, [_Z29mixedPrecisionAttentionKernelP6__halfS0_S0_Pffiiiii_param_6];
	and.b32  	%r54, %r287, 7;
	setp.lt.u32 	%p52, %r49, 8;
	@%p52 bra 	$L__BB1_74;
	mul.wide.u32 	%rd70, %r308, 4;
	add.s64 	%rd71, %rd5, %rd70;
	ld.local.f32 	%f382, [%rd71];
	div.rn.f32 	%f383, %f382, %f480;
	st.local.f32 	[%rd71], %f383;
	ld.local.f32 	%f384, [%rd71+4];
	div.rn.f32 	%f385, %f384, %f480;
	st.local.f32 	[%rd71+4], %f385;
	ld.local.f32 	%f386, [%rd71+8];
	div.rn.f32 	%f387, %f386, %f480;
	st.local.f32 	[%rd71+8], %f387;
	ld.local.f32 	%f388, [%rd71+12];
	div.rn.f32 	%f389, %f388, %f480;
	st.local.f32 	[%rd71+12], %f389;
	ld.local.f32 	%f390, [%rd71+16];
	div.rn.f32 	%f391, %f390, %f480;
	st.local.f32 	[%rd71+16], %f391;
	ld.local.f32 	%f392, [%rd71+20];
	div.rn.f32 	%f393, %f392, %f480;
	st.local.f32 	[%rd71+20], %f393;
	ld.local.f32 	%f394, [%rd71+24];
	div.rn.f32 	%f395, %f394, %f480;
	st.local.f32 	[%rd71+24], %f395;
	ld.local.f32 	%f396, [%rd71+28];
	div.rn.f32 	%f397, %f396, %f480;
	st.local.f32 	[%rd71+28], %f397;
	add.s32 	%r308, %r308, 8;
$L__BB1_74:
	setp.eq.s32 	%p53, %r54, 0;
	@%p53 bra 	$L__BB1_80;
	ld.param.u32 	%r288, [_Z29mixedPrecisionAttentionKernelP6__halfS0_S0_Pffiiiii_param_6];
	and.b32  	%r57, %r288, 3;
	setp.lt.u32 	%p54, %r54, 4;
	@%p54 bra 	$L__BB1_77;
	mul.wide.u32 	%rd72, %r308, 4;
	add.s64 	%rd73, %rd5, %rd72;
	ld.local.f32 	%f398, [%rd73];
	div.rn.f32 	%f399, %f398, %f480;
	st.local.f32 	[%rd73], %f399;
	ld.local.f32 	%f400, [%rd73+4];
	div.rn.f32 	%f401, %f400, %f480;
	st.local.f32 	[%rd73+4], %f401;
	ld.local.f32 	%f402, [%rd73+8];
	div.rn.f32 	%f403, %f402, %f480;
	st.local.f32 	[%rd73+8], %f403;
	ld.local.f32 	%f404, [%rd73+12];
	div.rn.f32 	%f405, %f404, %f480;
	st.local.f32 	[%rd73+12], %f405;
	add.s32 	%r308, %r308, 4;
$L__BB1_77:
	setp.eq.s32 	%p55, %r57, 0;
	@%p55 bra 	$L__BB1_80;
	mov.b32 	%r312, 0;
$L__BB1_79:
	.pragma "nounroll";
	mul.wide.u32 	%rd74, %r308, 4;
	add.s64 	%rd75, %rd5, %rd74;
	ld.local.f32 	%f406, [%rd75];
	div.rn.f32 	%f407, %f406, %f480;
	st.local.f32 	[%rd75], %f407;
	add.s32 	%r308, %r308, 1;
	add.s32 	%r312, %r312, 1;
	setp.ne.s32 	%p56, %r312, %r57;
	@%p56 bra 	$L__BB1_79;
$L__BB1_80:
	setp.lt.s32 	%p57, %r142, 1;
	@%p57 bra 	$L__BB1_166;
	ld.param.u32 	%r289, [_Z29mixedPrecisionAttentionKernelP6__halfS0_S0_Pffiiiii_param_6];
	setp.lt.s32 	%p58, %r289, 1;
	mul.lo.s32 	%r64, %r9, %r142;
	@%p58 bra 	$L__BB1_126;
	ld.param.u32 	%r290, [_Z29mixedPrecisionAttentionKernelP6__halfS0_S0_Pffiiiii_param_6];
	and.b32  	%r65, %r290, 7;
	and.b32  	%r260, %r290, 2147483640;
	neg.s32 	%r66, %r260;
	shl.b32 	%r67, %r142, 3;
	add.s32 	%r261, %r3, 7;
	mul.lo.s32 	%r68, %r142, %r261;
	add.s32 	%r262, %r3, 6;
	mul.lo.s32 	%r69, %r142, %r262;
	add.s32 	%r263, %r3, 5;
	mul.lo.s32 	%r70, %r142, %r263;
	add.s32 	%r264, %r3, 4;
	mul.lo.s32 	%r71, %r142, %r264;
	add.s32 	%r265, %r3, 3;
	mul.lo.s32 	%r72, %r142, %r265;
	mad.lo.s32 	%r73, %r142, %r3, %r142;
	add.s32 	%r266, %r3, 2;
	mul.lo.s32 	%r74, %r142, %r266;
	mov.b32 	%r313, 0;
	add.s64 	%rd11, %rd5, 16;
$L__BB1_83:
	ld.param.u32 	%r291, [_Z29mixedPrecisionAttentionKernelP6__halfS0_S0_Pffiiiii_param_6];
	add.s32 	%r268, %r291, -1;
	setp.lt.u32 	%p82, %r268, 7;
	add.s32 	%r76, %r313, %r6;
	mov.f32 	%f483, 0f00000000;
	mov.b32 	%r324, 0;
	@%p82 bra 	$L__BB1_102;
	add.s32 	%r320, %r68, %r313;
	add.s32 	%r319, %r69, %r313;
	add.s32 	%r318, %r70, %r313;
	add.s32 	%r317, %r71, %r313;
	add.s32 	%r316, %r72, %r313;
	add.s32 	%r315, %r73, %r313;
	add.s32 	%r314, %r74, %r313;
	mov.f32 	%f483, 0f00000000;
	mov.u64 	%rd117, %rd11;
	mov.u32 	%r321, %r76;
	mov.u32 	%r322, %r66;
$L__BB1_85:
	.pragma "nounroll";
	setp.ge.s32 	%p83, %r321, %r64;
	@%p83 bra 	$L__BB1_87;
	ld.local.f32 	%f412, [%rd117+-16];
	mul.wide.s32 	%rd81, %r321, 2;
	add.s64 	%rd82, %rd3, %rd81;
	ld.global.u16 	%rs31, [%rd82];
	// begin inline asm
	{  cvt.f32.f16 %f411, %rs31;}

	// end inline asm
	fma.rn.f32 	%f483, %f412, %f411, %f483;
$L__BB1_87:
	add.s32 	%r93, %r142, %r321;
	setp.ge.s32 	%p84, %r93, %r64;
	@%p84 bra 	$L__BB1_89;
	ld.local.f32 	%f414, [%rd117+-12];
	mul.wide.s32 	%rd83, %r315, 2;
	add.s64 	%rd84, %rd3, %rd83;
	ld.global.u16 	%rs32, [%rd84];
	// begin inline asm
	{  cvt.f32.f16 %f413, %rs32;}

	// end inline asm
	fma.rn.f32 	%f483, %f414, %f413, %f483;
$L__BB1_89:
	add.s32 	%r94, %r142, %r93;
	setp.ge.s32 	%p85, %r94, %r64;
	@%p85 bra 	$L__BB1_91;
	ld.local.f32 	%f416, [%rd117+-8];
	mul.wide.s32 	%rd85, %r314, 2;
	add.s64 	%rd86, %rd3, %rd85;
	ld.global.u16 	%rs33, [%rd86];
	// begin inline asm
	{  cvt.f32.f16 %f415, %rs33;}

	// end inline asm
	fma.rn.f32 	%f483, %f416, %f415, %f483;
$L__BB1_91:
	add.s32 	%r95, %r142, %r94;
	setp.ge.s32 	%p86, %r95, %r64;
	@%p86 bra 	$L__BB1_93;
	ld.local.f32 	%f418, [%rd117+-4];
	mul.wide.s32 	%rd87, %r316, 2;
	add.s64 	%rd88, %rd3, %rd87;
	ld.global.u16 	%rs34, [%rd88];
	// begin inline asm
	{  cvt.f32.f16 %f417, %rs34;}

	// end inline asm
	fma.rn.f32 	%f483, %f418, %f417, %f483;
$L__BB1_93:
	add.s32 	%r96, %r142, %r95;
	setp.ge.s32 	%p87, %r96, %r64;
	@%p87 bra 	$L__BB1_95;
	ld.local.f32 	%f420, [%rd117];
	mul.wide.s32 	%rd89, %r317, 2;
	add.s64 	%rd90, %rd3, %rd89;
	ld.global.u16 	%rs35, [%rd90];
	// begin inline asm
	{  cvt.f32.f16 %f419, %rs35;}

	// end inline asm
	fma.rn.f32 	%f483, %f420, %f419, %f483;
$L__BB1_95:
	add.s32 	%r97, %r142, %r96;
	setp.ge.s32 	%p88, %r97, %r64;
	@%p88 bra 	$L__BB1_97;
	ld.local.f32 	%f422, [%rd117+4];
	mul.wide.s32 	%rd91, %r318, 2;
	add.s64 	%rd92, %rd3, %rd91;
	ld.global.u16 	%rs36, [%rd92];
	// begin inline asm
	{  cvt.f32.f16 %f421, %rs36;}

	// end inline asm
	fma.rn.f32 	%f483, %f422, %f421, %f483;
$L__BB1_97:
	add.s32 	%r98, %r142, %r97;
	setp.ge.s32 	%p89, %r98, %r64;
	@%p89 bra 	$L__BB1_99;
	ld.local.f32 	%f424, [%rd117+8];
	mul.wide.s32 	%rd93, %r319, 2;
	add.s64 	%rd94, %rd3, %rd93;
	ld.global.u16 	%rs37, [%rd94];
	// begin inline asm
	{  cvt.f32.f16 %f423, %rs37;}

	// end inline asm
	fma.rn.f32 	%f483, %f424, %f423, %f483;
$L__BB1_99:
	add.s32 	%r269, %r142, %r98;
	setp.ge.s32 	%p90, %r269, %r64;
	@%p90 bra 	$L__BB1_101;
	ld.local.f32 	%f426, [%rd117+12];
	mul.wide.s32 	%rd95, %r320, 2;
	add.s64 	%rd96, %rd3, %rd95;
	ld.global.u16 	%rs38, [%rd96];
	// begin inline asm
	{  cvt.f32.f16 %f425, %rs38;}

	// end inline asm
	fma.rn.f32 	%f483, %f426, %f425, %f483;
$L__BB1_101:
	ld.param.u32 	%r292, [_Z29mixedPrecisionAttentionKernelP6__halfS0_S0_Pffiiiii_param_6];
	and.b32  	%r324, %r292, 2147483640;
	add.s32 	%r322, %r322, 8;
	add.s32 	%r321, %r321, %r67;
	add.s32 	%r320, %r320, %r67;
	add.s32 	%r319, %r319, %r67;
	add.s32 	%r318, %r318, %r67;
	add.s32 	%r317, %r317, %r67;
	add.s32 	%r316, %r316, %r67;
	add.s64 	%rd117, %rd117, 32;
	add.s32 	%r315, %r315, %r67;
	add.s32 	%r314, %r314, %r67;
	setp.eq.s32 	%p91, %r322, 0;
	@%p91 bra 	$L__BB1_102;
	bra.uni 	$L__BB1_85;
$L__BB1_102:
	setp.eq.s32 	%p92, %r65, 0;
	@%p92 bra 	$L__BB1_123;
	add.s32 	%r270, %r65, -1;
	setp.lt.u32 	%p93, %r270, 3;
	@%p93 bra 	$L__BB1_113;
	mad.lo.s32 	%r111, %r324, %r142, %r76;
	setp.ge.s32 	%p94, %r111, %r64;
	mul.wide.u32 	%rd97, %r324, 4;
	add.s64 	%rd14, %rd5, %rd97;
	@%p94 bra 	$L__BB1_106;
	ld.local.f32 	%f429, [%rd14];
	mul.wide.s32 	%rd98, %r111, 2;
	add.s64 	%rd99, %rd3, %rd98;
	ld.global.u16 	%rs39, [%rd99];
	// begin inline asm
	{  cvt.f32.f16 %f428, %rs39;}

	// end inline asm
	fma.rn.f32 	%f483, %f429, %f428, %f483;
$L__BB1_106:
	add.s32 	%r112, %r111, %r142;
	setp.ge.s32 	%p95, %r112, %r64;
	@%p95 bra 	$L__BB1_108;
	ld.local.f32 	%f431, [%rd14+4];
	mul.wide.s32 	%rd100, %r112, 2;
	add.s64 	%rd101, %rd3, %rd100;
	ld.global.u16 	%rs40, [%rd101];
	// begin inline asm
	{  cvt.f32.f16 %f430, %rs40;}

	// end inline asm
	fma.rn.f32 	%f483, %f431, %f430, %f483;
$L__BB1_108:
	add.s32 	%r113, %r112, %r142;
	setp.ge.s32 	%p96, %r113, %r64;
	@%p96 bra 	$L__BB1_110;
	ld.local.f32 	%f433, [%rd14+8];
	mul.wide.s32 	%rd102, %r113, 2;
	add.s64 	%rd103, %rd3, %rd102;
	ld.global.u16 	%rs41, [%rd103];
	// begin inline asm
	{  cvt.f32.f16 %f432, %rs41;}

	// end inline asm
	fma.rn.f32 	%f483, %f433, %f432, %f483;
$L__BB1_110:
	add.s32 	%r114, %r113, %r142;
	setp.ge.s32 	%p97, %r114, %r64;
	@%p97 bra 	$L__BB1_112;
	ld.local.f32 	%f435, [%rd14+12];
	mul.wide.s32 	%rd104, %r114, 2;
	add.s64 	%rd105, %rd3, %rd104;
	ld.global.u16 	%rs42, [%rd105];
	// begin inline asm
	{  cvt.f32.f16 %f434, %rs42;}

	// end inline asm
	fma.rn.f32 	%f483, %f435, %f434, %f483;
$L__BB1_112:
	add.s32 	%r324, %r324, 4;
$L__BB1_113:
	ld.param.u32 	%r293, [_Z29mixedPrecisionAttentionKernelP6__halfS0_S0_Pffiiiii_param_6];
	and.b32  	%r271, %r293, 3;
	setp.eq.s32 	%p98, %r271, 0;
	@%p98 bra 	$L__BB1_123;
	setp.eq.s32 	%p99, %r271, 1;
	@%p99 bra 	$L__BB1_120;
	mad.lo.s32 	%r117, %r324, %r142, %r76;
	setp.ge.s32 	%p100, %r117, %r64;
	mul.wide.u32 	%rd106, %r324, 4;
	add.s64 	%rd15, %rd5, %rd106;
	@%p100 bra 	$L__BB1_117;
	ld.local.f32 	%f438, [%rd15];
	mul.wide.s32 	%rd107, %r117, 2;
	add.s64 	%rd108, %rd3, %rd107;
	ld.global.u16 	%rs43, [%rd108];
	// begin inline asm
	{  cvt.f32.f16 %f437, %rs43;}

	// end inline asm
	fma.rn.f32 	%f483, %f438, %f437, %f483;
$L__BB1_117:
	add.s32 	%r118, %r117, %r142;
	setp.ge.s32 	%p101, %r118, %r64;
	@%p101 bra 	$L__BB1_119;
	ld.local.f32 	%f440, [%rd15+4];
	mul.wide.s32 	%rd109, %r118, 2;
	add.s64 	%rd110, %rd3, %rd109;
	ld.global.u16 	%rs44, [%rd110];
	// begin inline asm
	{  cvt.f32.f16 %f439, %rs44;}

	// end inline asm
	fma.rn.f32 	%f483, %f440, %f439, %f483;
$L__BB1_119:
	add.s32 	%r324, %r324, 2;
$L__BB1_120:
	ld.param.u32 	%r294, [_Z29mixedPrecisionAttentionKernelP6__halfS0_S0_Pffiiiii_param_6];
	and.b32  	%r272, %r294, 1;
	setp.eq.b32 	%p102, %r272, 1;
	not.pred 	%p103, %p102;
	@%p103 bra 	$L__BB1_123;
	mad.lo.s32 	%r121, %r324, %r142, %r76;
	setp.ge.s32 	%p104, %r121, %r64;
	@%p104 bra 	$L__BB1_123;
	mul.wide.u32 	%rd111, %r324, 4;
	add.s64 	%rd112, %rd5, %rd111;
	ld.local.f32 	%f442, [%rd112];
	mul.wide.s32 	%rd113, %r121, 2;
	add.s64 	%rd114, %rd3, %rd113;
	ld.global.u16 	%rs45, [%rd114];
	// begin inline asm
	{  cvt.f32.f16 %f441, %rs45;}

	// end inline asm
	fma.rn.f32 	%f483, %f442, %f441, %f483;
$L__BB1_123:
	add.s32 	%r122, %r76, %r7;
	setp.lt.s32 	%p105, %r122, %r64;
	@%p105 bra 	$L__BB1_124;
	bra.uni 	$L__BB1_125;
$L__BB1_124:
	mul.wide.u32 	%rd115, %r122, 4;
	add.s64 	%rd116, %rd4, %rd115;
	st.global.f32 	[%rd116], %f483;
$L__BB1_125:
	add.s32 	%r313, %r313, 1;
	setp.eq.s32 	%p106, %r313, %r142;
	@%p106 bra 	$L__BB1_166;
	bra.uni 	$L__BB1_83;
$L__BB1_126:
	and.b32  	%r123, %r142, 7;
	setp.lt.u32 	%p59, %r142, 8;
	mov.b32 	%r328, 0;
	@%p59 bra 	$L__BB1_145;
	and.b32  	%r328, %r142, 2147483640;
	mov.b32 	%r327, 0;
$L__BB1_128:
	.pragma "nounroll";
	add.s32 	%r128, %r8, %r327;
	setp.ge.s32 	%p60, %r128, %r64;
	mul.wide.s32 	%rd76, %r128, 4;
	add.s64 	%rd16, %rd4, %rd76;
	@%p60 bra 	$L__BB1_130;
	mov.b32 	%r232, 0;
	st.global.u32 	[%rd16], %r232;
$L__BB1_130:
	add.s32 	%r233, %r128, 1;
	setp.ge.s32 	%p61, %r233, %r64;
	@%p61 bra 	$L__BB1_132;
	mov.b32 	%r234, 0;
	st.global.u32 	[%rd16+4], %r234;
$L__BB1_132:
	add.s32 	%r235, %r128, 2;
	setp.ge.s32 	%p62, %r235, %r64;
	@%p62 bra 	$L__BB1_134;
	mov.b32 	%r236, 0;
	st.global.u32 	[%rd16+8], %r236;
$L__BB1_134:
	add.s32 	%r237, %r128, 3;
	setp.ge.s32 	%p63, %r237, %r64;
	@%p63 bra 	$L__BB1_136;
	mov.b32 	%r238, 0;
	st.global.u32 	[%rd16+12], %r238;
$L__BB1_136:
	add.s32 	%r239, %r128, 4;
	setp.ge.s32 	%p64, %r239, %r64;
	@%p64 bra 	$L__BB1_138;
	mov.b32 	%r240, 0;
	st.global.u32 	[%rd16+16], %r240;
$L__BB1_138:
	add.s32 	%r241, %r128, 5;
	setp.ge.s32 	%p65, %r241, %r64;
	@%p65 bra 	$L__BB1_140;
	mov.b32 	%r242, 0;
	st.global.u32 	[%rd16+20], %r242;
$L__BB1_140:
	add.s32 	%r243, %r128, 6;
	setp.ge.s32 	%p66, %r243, %r64;
	@%p66 bra 	$L__BB1_142;
	mov.b32 	%r244, 0;
	st.global.u32 	[%rd16+24], %r244;
$L__BB1_142:
	add.s32 	%r245, %r128, 7;
	setp.ge.s32 	%p67, %r245, %r64;
	@%p67 bra 	$L__BB1_144;
	mov.b32 	%r246, 0;
	st.global.u32 	[%rd16+28], %r246;
$L__BB1_144:
	add.s32 	%r327, %r327, 8;
	setp.ne.s32 	%p68, %r327, %r328;
	@%p68 bra 	$L__BB1_128;
$L__BB1_145:
	setp.eq.s32 	%p69, %r123, 0;
	@%p69 bra 	$L__BB1_166;
	and.b32  	%r131, %r142, 3;
	setp.lt.u32 	%p70, %r123, 4;
	@%p70 bra 	$L__BB1_156;
	add.s32 	%r132, %r8, %r328;
	setp.ge.s32 	%p71, %r132, %r64;
	mul.wide.s32 	%rd77, %r132, 4;
	add.s64 	%rd17, %rd4, %rd77;
	@%p71 bra 	$L__BB1_149;
	mov.b32 	%r247, 0;
	st.global.u32 	[%rd17], %r247;
$L__BB1_149:
	add.s32 	%r248, %r132, 1;
	setp.ge.s32 	%p72, %r248, %r64;
	@%p72 bra 	$L__BB1_151;
	mov.b32 	%r249, 0;
	st.global.u32 	[%rd17+4], %r249;
$L__BB1_151:
	add.s32 	%r250, %r132, 2;
	setp.ge.s32 	%p73, %r250, %r64;
	@%p73 bra 	$L__BB1_153;
	mov.b32 	%r251, 0;
	st.global.u32 	[%rd17+8], %r251;
$L__BB1_153:
	add.s32 	%r252, %r132, 3;
	setp.ge.s32 	%p74, %r252, %r64;
	@%p74 bra 	$L__BB1_155;
	mov.b32 	%r253, 0;
	st.global.u32 	[%rd17+12], %r253;
$L__BB1_155:
	add.s32 	%r328, %r328, 4;
$L__BB1_156:
	setp.eq.s32 	%p75, %r131, 0;
	@%p75 bra 	$L__BB1_166;
	setp.eq.s32 	%p76, %r131, 1;
	@%p76 bra 	$L__BB1_163;
	add.s32 	%r135, %r8, %r328;
	setp.ge.s32 	%p77, %r135, %r64;
	mul.wide.s32 	%rd78, %r135, 4;
	add.s64 	%rd18, %rd4, %rd78;
	@%p77 bra 	$L__BB1_160;
	mov.b32 	%r254, 0;
	st.global.u32 	[%rd18], %r254;
$L__BB1_160:
	add.s32 	%r255, %r135, 1;
	setp.ge.s32 	%p78, %r255, %r64;
	@%p78 bra 	$L__BB1_162;
	mov.b32 	%r256, 0;
	st.global.u32 	[%rd18+4], %r256;
$L__BB1_162:
	add.s32 	%r328, %r328, 2;
$L__BB1_163:
	and.b32  	%r257, %r142, 1;
	setp.eq.b32 	%p79, %r257, 1;
	not.pred 	%p80, %p79;
	@%p80 bra 	$L__BB1_166;
	add.s32 	%r138, %r8, %r328;
	setp.ge.s32 	%p81, %r138, %r64;
	@%p81 bra 	$L__BB1_166;
	mul.wide.s32 	%rd79, %r138, 4;
	add.s64 	%rd80, %rd4, %rd79;
	mov.b32 	%r258, 0;
	st.global.u32 	[%rd80], %r258;
$L__BB1_166:
	ret;

}
	// .globl	_Z24convertFloatToHalfKernelPfP6__halfi
.visible .entry _Z24convertFloatToHalfKernelPfP6__halfi(
	.param .u64 .ptr .align 1 _Z24convertFloatToHalfKernelPfP6__halfi_param_0,
	.param .u64 .ptr .align 1 _Z24convertFloatToHalfKernelPfP6__halfi_param_1,
	.param .u32 _Z24convertFloatToHalfKernelPfP6__halfi_param_2
)
{
	.reg .pred 	%p<2>;
	.reg .b16 	%rs<2>;
	.reg .b32 	%r<6>;
	.reg .b32 	%f<2>;
	.reg .b64 	%rd<9>;

	ld.param.u64 	%rd1, [_Z24convertFloatToHalfKernelPfP6__halfi_param_0];
	ld.param.u64 	%rd2, [_Z24convertFloatToHalfKernelPfP6__halfi_param_1];
	ld.param.u32 	%r2, [_Z24convertFloatToHalfKernelPfP6__halfi_param_2];
	mov.u32 	%r3, %ctaid.x;
	mov.u32 	%r4, %ntid.x;
	mov.u32 	%r5, %tid.x;
	mad.lo.s32 	%r1, %r3, %r4, %r5;
	setp.ge.s32 	%p1, %r1, %r2;
	@%p1 bra 	$L__BB2_2;
	cvta.to.global.u64 	%rd3, %rd1;
	cvta.to.global.u64 	%rd4, %rd2;
	mul.wide.s32 	%rd5, %r1, 4;
	add.s64 	%rd6, %rd3, %rd5;
	ld.global.f32 	%f1, [%rd6];
	// begin inline asm
	{  cvt.rn.f16.f32 %rs1, %f1;}

	// end inline asm
	mul.wide.s32 	%rd7, %r1, 2;
	add.s64 	%rd8, %rd4, %rd7;
	st.global.u16 	[%rd8], %rs1;
$L__BB2_2:
	ret;

}


// ===== COMPILED SASS (sm_100) =====

	.target	sm_100

	.elftype	@"ET_EXEC"


//--------------------- .note.nv.tkinfo           --------------------------
	.section	.note.nv.tkinfo,"",@"SHT_NOTE"
	.sectionflags	@"SHF_NOTE_NV_TKINFO"
	.tkinfo
        /*0018*/ 	.word	0x00000002
        /*0030*/ 	.string	""
        /*0030*/ 	.string	"ptxas"
        /*0030*/ 	.string	"Cuda compilation tools, release 13.0, V13.0.88"
        /*0030*/ 	.string	"Build cuda_13.0.r13.0/compiler.36424714_0"
        /*0030*/ 	.string	"-arch sm_100 -m 64 "



//--------------------- .note.nv.cuinfo           --------------------------
	.section	.note.nv.cuinfo,"",@"SHT_NOTE"
	.sectionflags	@"SHF_NOTE_NV_CUINFO"
        /*0018*/ 	.short	0x0002
        /*001a*/ 	.short	0x0064
        /*001c*/ 	.short	0x0082
	.zero		2


//--------------------- .nv.info                  --------------------------
	.section	.nv.info,"",@"SHT_CUDA_INFO"
	.align	4


	//----- nvinfo : EIATTR_REGCOUNT
	.align		4
        /*0000*/ 	.byte	0x04, 0x2f
        /*0002*/ 	.short	(.L_1 - .L_0)
	.align		4
.L_0:
        /*0004*/ 	.word	index@(_Z32standardPrecisionAttentionKernelPfS_S_S_fiiiii)
        /*0008*/ 	.word	0x00000020


	//----- nvinfo : EIATTR_FRAME_SIZE
	.align		4
.L_1:
        /*000c*/ 	.byte	0x04, 0x11
        /*000e*/ 	.short	(.L_3 - .L_2)
	.align		4
.L_2:
        /*0010*/ 	.word	index@($__internal_1_$__cuda_sm3x_div_rn_noftz_f32_slowpath)
        /*0014*/ 	.word	0x00002000


	//----- nvinfo : EIATTR_FRAME_SIZE
	.align		4
.L_3:
        /*0018*/ 	.byte	0x04, 0x11
        /*001a*/ 	.short	(.L_5 - .L_4)
	.align		4
.L_4:
        /*001c*/ 	.word	index@(_Z32standardPrecisionAttentionKernelPfS_S_S_fiiiii)
        /*0020*/ 	.word	0x00002000


	//----- nvinfo : EIATTR_REGCOUNT
	.align		4
.L_5:
        /*0024*/ 	.byte	0x04, 0x2f
        /*0026*/ 	.short	(.L_7 - .L_6)
	.align		4
.L_6:
        /*0028*/ 	.word	index@(_Z29mixedPrecisionAttentionKernelP6__halfS0_S0_Pffiiiii)
        /*002c*/ 	.word	0x00000020


	//----- nvinfo : EIATTR_FRAME_SIZE
	.align		4
.L_7:
        /*0030*/ 	.byte	0x04, 0x11
        /*0032*/ 	.short	(.L_9 - .L_8)
	.align		4
.L_8:
        /*0034*/ 	.word	index@($__internal_0_$__cuda_sm3x_div_rn_noftz_f32_slowpath)
        /*0038*/ 	.word	0x00002000


	//----- nvinfo : EIATTR_FRAME_SIZE
	.align		4
.L_9:
        /*003c*/ 	.byte	0x04, 0x11
        /*003e*/ 	.short	(.L_11 - .L_10)
	.align		4
.L_10:
        /*0040*/ 	.word	index@(_Z29mixedPrecisionAttentionKernelP6__halfS0_S0_Pffiiiii)
        /*0044*/ 	.word	0x00002000


	//----- nvinfo : EIATTR_REGCOUNT
	.align		4
.L_11:
        /*0048*/ 	.byte	0x04, 0x2f
        /*004a*/ 	.short	(.L_13 - .L_12)
	.align		4
.L_12:
        /*004c*/ 	.word	index@(_Z24convertFloatToHalfKernelPfP6__halfi)
        /*0050*/ 	.word	0x0000000a


	//----- nvinfo : EIATTR_FRAME_SIZE
	.align		4
.L_13:
        /*0054*/ 	.byte	0x04, 0x11
        /*0056*/ 	.short	(.L_15 - .L_14)
	.align		4
.L_14:
        /*0058*/ 	.word	index@(_Z24convertFloatToHalfKernelPfP6__halfi)
        /*005c*/ 	.word	0x00000000


	//----- nvinfo : EIATTR_MIN_STACK_SIZE
	.align		4
.L_15:
        /*0060*/ 	.byte	0x04, 0x12
        /*0062*/ 	.short	(.L_17 - .L_16)
	.align		4
.L_16:
        /*0064*/ 	.word	index@(_Z24convertFloatToHalfKernelPfP6__halfi)
        /*0068*/ 	.word	0x00000000


	//----- nvinfo : EIATTR_MIN_STACK_SIZE
	.align		4
.L_17:
        /*006c*/ 	.byte	0x04, 0x12
        /*006e*/ 	.short	(.L_19 - .L_18)
	.align		4
.L_18:
        /*0070*/ 	.word	index@(_Z29mixedPrecisionAttentionKernelP6__halfS0_S0_Pffiiiii)
        /*0074*/ 	.word	0x00002000


	//----- nvinfo : EIATTR_MIN_STACK_SIZE
	.align		4
.L_19:
        /*0078*/ 	.byte	0x04, 0x12
        /*007a*/ 	.short	(.L_21 - .L_20)
	.align		4
.L_20:
        /*007c*/ 	.word	index@(_Z32standardPrecisionAttentionKernelPfS_S_S_fiiiii)
        /*0080*/ 	.word	0x00002000
.L_21:


//--------------------- .nv.compat                --------------------------
	.section	.nv.compat,"",@"SHT_CUDA_COMPAT_INFO"
	.align	4
        /*0000*/ 	.byte	0x02, 0x09, 0x00, 0x00, 0x02, 0x02, 0x01, 0x00, 0x02, 0x05, 0x05, 0x00, 0x03, 0x07, 0x01, 0x01
        /*0010*/ 	.byte	0x02, 0x03, 0x00, 0x00, 0x02, 0x06, 0x01, 0x00, 0x04, 0x0b, 0x08, 0x00, 0x01, 0x00, 0x00, 0x00
        /*0020*/ 	.byte	0x00, 0x00, 0x00, 0x00


//--------------------- .nv.info._Z24convertFloatToHalfKernelPfP6__halfi --------------------------
	.section	.nv.info._Z24convertFloatToHalfKernelPfP6__halfi,"",@"SHT_CUDA_INFO"
	.sectionflags	@""
	.align	4


	//----- nvinfo : EIATTR_CUDA_API_VERSION
	.align		4
        /*0000*/ 	.byte	0x04, 0x37
        /*0002*/ 	.short	(.L_23 - .L_22)
.L_22:
        /*0004*/ 	.word	0x00000082


	//----- nvinfo : EIATTR_KPARAM_INFO
	.align		4
.L_23:
        /*0008*/ 	.byte	0x04, 0x17
        /*000a*/ 	.short	(.L_25 - .L_24)
.L_24:
        /*000c*/ 	.word	0x00000000
        /*0010*/ 	.short	0x0002
        /*0012*/ 	.short	0x0010
        /*0014*/ 	.byte	0x00, 0xf0, 0x11, 0x00


	//----- nvinfo : EIATTR_KPARAM_INFO
	.align		4
.L_25:
        /*0018*/ 	.byte	0x04, 0x17
        /*001a*/ 	.short	(.L_27 - .L_26)
.L_26:
        /*001c*/ 	.word	0x00000000
        /*0020*/ 	.short	0x0001
        /*0022*/ 	.short	0x0008
        /*0024*/ 	.byte	0x00, 0xf5, 0x21, 0x00


	//----- nvinfo : EIATTR_KPARAM_INFO
	.align		4
.L_27:
        /*0028*/ 	.byte	0x04, 0x17
        /*002a*/ 	.short	(.L_29 - .L_28)
.L_28:
        /*002c*/ 	.word	0x00000000
        /*0030*/ 	.short	0x0000
        /*0032*/ 	.short	0x0000
        /*0034*/ 	.byte	0x00, 0xf5, 0x21, 0x00


	//----- nvinfo : EIATTR_SPARSE_MMA_MASK
	.align		4
.L_29:
        /*0038*/ 	.byte	0x03, 0x50
        /*003a*/ 	.short	0x0000


	//----- nvinfo : EIATTR_MAXREG_COUNT
	.align		4
        /*003c*/ 	.byte	0x03, 0x1b
        /*003e*/ 	.short	0x00ff


	//----- nvinfo : EIATTR_MERCURY_ISA_VERSION
	.align		4
        /*0040*/ 	.byte	0x03, 0x5f
        /*0042*/ 	.short	0x0101


	//----- nvinfo : EIATTR_VRC_CTA_INIT_COUNT
	.align		4
        /*0044*/ 	.byte	0x02, 0x4a
	.zero		1
	.zero		1


	//----- nvinfo : EIATTR_EXIT_INSTR_OFFSETS
	.align		4
        /*0048*/ 	.byte	0x04, 0x1c
        /*004a*/ 	.short	(.L_31 - .L_30)


	//   ....[0]....
.L_30:
        /*004c*/ 	.word	0x00000070


	//   ....[1]....
        /*0050*/ 	.word	0x00000100


	//----- nvinfo : EIATTR_CBANK_PARAM_SIZE
	.align		4
.L_31:
        /*0054*/ 	.byte	0x03, 0x19
        /*0056*/ 	.short	0x0014


	//----- nvinfo : EIATTR_PARAM_CBANK
	.align		4
        /*0058*/ 	.byte	0x04, 0x0a
        /*005a*/ 	.short	(.L_33 - .L_32)
	.align		4
.L_32:
        /*005c*/ 	.word	index@(.nv.constant0._Z24convertFloatToHalfKernelPfP6__halfi)
        /*0060*/ 	.short	0x0380
        /*0062*/ 	.short	0x0014


	//----- nvinfo : EIATTR_SW_WAR
	.align		4
.L_33:
        /*0064*/ 	.byte	0x04, 0x36
        /*0066*/ 	.short	(.L_35 - .L_34)
.L_34:
        /*0068*/ 	.word	0x00000008
.L_35:


//--------------------- .nv.info._Z29mixedPrecisionAttentionKernelP6__halfS0_S0_Pffiiiii --------------------------
	.section	.nv.info._Z29mixedPrecisionAttentionKernelP6__halfS0_S0_Pffiiiii,"",@"SHT_CUDA_INFO"
	.sectionflags	@""
	.align	4


	//----- nvinfo : EIATTR_CUDA_API_VERSION
	.align		4
        /*0000*/ 	.byte	0x04, 0x37
        /*0002*/ 	.short	(.L_37 - .L_36)
.L_36:
        /*0004*/ 	.word	0x00000082


	//----- nvinfo : EIATTR_KPARAM_INFO
	.align		4
.L_37:
        /*0008*/ 	.byte	0x04, 0x17
        /*000a*/ 	.short	(.L_39 - .L_38)
.L_38:
        /*000c*/ 	.word	0x00000000
        /*0010*/ 	.short	0x0009
        /*0012*/ 	.short	0x0034
        /*0014*/ 	.byte	0x00, 0xf0, 0x11, 0x00


	//----- nvinfo : EIATTR_KPARAM_INFO
	.align		4
.L_39:
        /*0018*/ 	.byte	0x04, 0x17
        /*001a*/ 	.short	(.L_41 - .L_40)
.L_40:
        /*001c*/ 	.word	0x00000000
        /*0020*/ 	.short	0x0008
        /*0022*/ 	.short	0x0030
        /*0024*/ 	.byte	0x00, 0xf0, 0x11, 0x00


	//----- nvinfo : EIATTR_KPARAM_INFO
	.align		4
.L_41:
        /*0028*/ 	.byte	0x04, 0x17
        /*002a*/ 	.short	(.L_43 - .L_42)
.L_42:
        /*002c*/ 	.word	0x00000000
        /*0030*/ 	.short	0x0007
        /*0032*/ 	.short	0x002c
        /*0034*/ 	.byte	0x00, 0xf0, 0x11, 0x00


	//----- nvinfo : EIATTR_KPARAM_INFO
	.align		4
.L_43:
        /*0038*/ 	.byte	0x04, 0x17
        /*003a*/ 	.short	(.L_45 - .L_44)
.L_44:
        /*003c*/ 	.word	0x00000000
        /*0040*/ 	.short	0x0006
        /*0042*/ 	.short	0x0028
        /*0044*/ 	.byte	0x00, 0xf0, 0x11, 0x00


	//----- nvinfo : EIATTR_KPARAM_INFO
	.align		4
.L_45:
        /*0048*/ 	.byte	0x04, 0x17
        /*004a*/ 	.short	(.L_47 - .L_46)
.L_46:
        /*004c*/ 	.word	0x00000000
        /*0050*/ 	.short	0x0005
        /*0052*/ 	.short	0x0024
        /*0054*/ 	.byte	0x00, 0xf0, 0x11, 0x00


	//----- nvinfo : EIATTR_KPARAM_INFO
	.align		4
.L_47:
        /*0058*/ 	.byte	0x04, 0x17
        /*005a*/ 	.short	(.L_49 - .L_48)
.L_48:
        /*005c*/ 	.word	0x00000000
        /*0060*/ 	.short	0x0004
        /*0062*/ 	.short	0x0020
        /*0064*/ 	.byte	0x00, 0xf0, 0x11, 0x00


	//----- nvinfo : EIATTR_KPARAM_INFO
	.align		4
.L_49:
        /*0068*/ 	.byte	0x04, 0x17
        /*006a*/ 	.short	(.L_51 - .L_50)
.L_50:
        /*006c*/ 	.word	0x00000000
        /*0070*/ 	.short	0x0003
        /*0072*/ 	.short	0x0018
        /*0074*/ 	.byte	0x00, 0xf5, 0x21, 0x00


	//----- nvinfo : EIATTR_KPARAM_INFO
	.align		4
.L_51:
        /*0078*/ 	.byte	0x04, 0x17
        /*007a*/ 	.short	(.L_53 - .L_52)
.L_52:
        /*007c*/ 	.word	0x00000000
        /*0080*/ 	.short	0x0002
        /*0082*/ 	.short	0x0010
        /*0084*/ 	.byte	0x00, 0xf5, 0x21, 0x00


	//----- nvinfo : EIATTR_KPARAM_INFO
	.align		4
.L_53:
        /*0088*/ 	.byte	0x04, 0x17
        /*008a*/ 	.short	(.L_55 - .L_54)
.L_54:
        /*008c*/ 	.word	0x00000000
        /*0090*/ 	.short	0x0001
        /*0092*/ 	.short	0x0008
        /*0094*/ 	.byte	0x00, 0xf5, 0x21, 0x00


	//----- nvinfo : EIATTR_KPARAM_INFO
	.align		4
.L_55:
        /*0098*/ 	.byte	0x04, 0x17
        /*009a*/ 	.short	(.L_57 - .L_56)
.L_56:
        /*009c*/ 	.word	0x00000000
        /*00a0*/ 	.short	0x0000
        /*00a2*/ 	.short	0x0000
        /*00a4*/ 	.byte	0x00, 0xf5, 0x21, 0x00


	//----- nvinfo : EIATTR_SPARSE_MMA_MASK
	.align		4
.L_57:
        /*00a8*/ 	.byte	0x03, 0x50
        /*00aa*/ 	.short	0x0000


	//----- nvinfo : EIATTR_MAXREG_COUNT
	.align		4
        /*00ac*/ 	.byte	0x03, 0x1b
        /*00ae*/ 	.short	0x00ff


	//----- nvinfo : EIATTR_MERCURY_ISA_VERSION
	.align		4
        /*00b0*/ 	.byte	0x03, 0x5f
        /*00b2*/ 	.short	0x0101


	//----- nvinfo : EIATTR_VRC_CTA_INIT_COUNT
	.align		4
        /*00b4*/ 	.byte	0x02, 0x4a
	.zero		1
	.zero		1


	//----- nvinfo : EIATTR_EXIT_INSTR_OFFSETS
	.align		4
        /*00b8*/ 	.byte	0x04, 0x1c
        /*00ba*/ 	.short	(.L_59 - .L_58)


	//   ....[0]....
.L_58:
        /*00bc*/ 	.word	0x000000c0


	//   ....[1]....
        /*00c0*/ 	.word	0x00003750


	//   ....[2]....
        /*00c4*/ 	.word	0x00004a00


	//   ....[3]....
        /*00c8*/ 	.word	0x00004d30


	//   ....[4]....
        /*00cc*/ 	.word	0x00004ea0


	//   ....[5]....
        /*00d0*/ 	.word	0x00004fc0


	//   ....[6]....
        /*00d4*/ 	.word	0x00005000


	//   ....[7]....
        /*00d8*/ 	.word	0x00005050


	//----- nvinfo : EIATTR_CRS_STACK_SIZE
	.align		4
.L_59:
        /*00dc*/ 	.byte	0x04, 0x1e
        /*00de*/ 	.short	(.L_61 - .L_60)
.L_60:
        /*00e0*/ 	.word	0x00000000


	//----- nvinfo : EIATTR_CBANK_PARAM_SIZE
	.align		4
.L_61:
        /*00e4*/ 	.byte	0x03, 0x19
        /*00e6*/ 	.short	0x0038


	//----- nvinfo : EIATTR_PARAM_CBANK
	.align		4
        /*00e8*/ 	.byte	0x04, 0x0a
        /*00ea*/ 	.short	(.L_63 - .L_62)
	.align		4
.L_62:
        /*00ec*/ 	.word	index@(.nv.constant0._Z29mixedPrecisionAttentionKernelP6__halfS0_S0_Pffiiiii)
        /*00f0*/ 	.short	0x0380
        /*00f2*/ 	.short	0x0038


	//----- nvinfo : EIATTR_SW_WAR
	.align		4
.L_63:
        /*00f4*/ 	.byte	0x04, 0x36
        /*00f6*/ 	.short	(.L_65 - .L_64)
.L_64:
        /*00f8*/ 	.word	0x00000008
.L_65:


//--------------------- .nv.info._Z32standardPrecisionAttentionKernelPfS_S_S_fiiiii --------------------------
	.section	.nv.info._Z32standardPrecisionAttentionKernelPfS_S_S_fiiiii,"",@"SHT_CUDA_INFO"
	.sectionflags	@""
	.align	4


	//----- nvinfo : EIATTR_CUDA_API_VERSION
	.align		4
        /*0000*/ 	.byte	0x04, 0x37
        /*0002*/ 	.short	(.L_67 - .L_66)
.L_66:
        /*0004*/ 	.word	0x00000082


	//----- nvinfo : EIATTR_KPARAM_INFO
	.align		4
.L_67:
        /*0008*/ 	.byte	0x04, 0x17
        /*000a*/ 	.short	(.L_69 - .L_68)
.L_68:
        /*000c*/ 	.word	0x00000000
        /*0010*/ 	.short	0x0009
        /*0012*/ 	.short	0x0034
        /*0014*/ 	.byte	0x00, 0xf0, 0x11, 0x00


	//----- nvinfo : EIATTR_KPARAM_INFO
	.align		4
.L_69:
        /*0018*/ 	.byte	0x04, 0x17
        /*001a*/ 	.short	(.L_71 - .L_70)
.L_70:
        /*001c*/ 	.word	0x00000000
        /*0020*/ 	.short	0x0008
        /*0022*/ 	.short	0x0030
        /*0024*/ 	.byte	0x00, 0xf0, 0x11, 0x00


	//----- nvinfo : EIATTR_KPARAM_INFO
	.align		4
.L_71:
        /*0028*/ 	.byte	0x04, 0x17
        /*002a*/ 	.short	(.L_73 - .L_72)
.L_72:
        /*002c*/ 	.word	0x00000000
        /*0030*/ 	.short	0x0007
        /*0032*/ 	.short	0x002c
        /*0034*/ 	.byte	0x00, 0xf0, 0x11, 0x00


	//----- nvinfo : EIATTR_KPARAM_INFO
	.align		4
.L_73:
        /*0038*/ 	.byte	0x04, 0x17
        /*003a*/ 	.short	(.L_75 - .L_74)
.L_74:
        /*003c*/ 	.word	0x00000000
        /*0040*/ 	.short	0x0006
        /*0042*/ 	.short	0x0028
        /*0044*/ 	.byte	0x00, 0xf0, 0x11, 0x00


	//----- nvinfo : EIATTR_KPARAM_INFO
	.align		4
.L_75:
        /*0048*/ 	.byte	0x04, 0x17
        /*004a*/ 	.short	(.L_77 - .L_76)
.L_76:
        /*004c*/ 	.word	0x00000000
        /*0050*/ 	.short	0x0005
        /*0052*/ 	.short	0x0024
        /*0054*/ 	.byte	0x00, 0xf0, 0x11, 0x00


	//----- nvinfo : EIATTR_KPARAM_INFO
	.align		4
.L_77:
        /*0058*/ 	.byte	0x04, 0x17
        /*005a*/ 	.short	(.L_79 - .L_78)
.L_78:
        /*005c*/ 	.word	0x00000000
        /*0060*/ 	.short	0x0004
        /*0062*/ 	.short	0x0020
        /*0064*/ 	.byte	0x00, 0xf0, 0x11, 0x00


	//----- nvinfo : EIATTR_KPARAM_INFO
	.align		4
.L_79:
        /*0068*/ 	.byte	0x04, 0x17
        /*006a*/ 	.short	(.L_81 - .L_80)
.L_80:
        /*006c*/ 	.word	0x00000000
        /*0070*/ 	.short	0x0003
        /*0072*/ 	.short	0x0018
        /*0074*/ 	.byte	0x00, 0xf5, 0x21, 0x00


	//----- nvinfo : EIATTR_KPARAM_INFO
	.align		4
.L_81:
        /*0078*/ 	.byte	0x04, 0x17
        /*007a*/ 	.short	(.L_83 - .L_82)
.L_82:
        /*007c*/ 	.word	0x00000000
        /*0080*/ 	.short	0x0002
        /*0082*/ 	.short	0x0010
        /*0084*/ 	.byte	0x00, 0xf5, 0x21, 0x00


	//----- nvinfo : EIATTR_KPARAM_INFO
	.align		4
.L_83:
        /*0088*/ 	.byte	0x04, 0x17
        /*008a*/ 	.short	(.L_85 - .L_84)
.L_84:
        /*008c*/ 	.word	0x00000000
        /*0090*/ 	.short	0x0001
        /*0092*/ 	.short	0x0008
        /*0094*/ 	.byte	0x00, 0xf5, 0x21, 0x00


	//----- nvinfo : EIATTR_KPARAM_INFO
	.align		4
.L_85:
        /*0098*/ 	.byte	0x04, 0x17
        /*009a*/ 	.short	(.L_87 - .L_86)
.L_86:
        /*009c*/ 	.word	0x00000000
        /*00a0*/ 	.short	0x0000
        /*00a2*/ 	.short	0x0000
        /*00a4*/ 	.byte	0x00, 0xf5, 0x21, 0x00


	//----- nvinfo : EIATTR_SPARSE_MMA_MASK
	.align		4
.L_87:
        /*00a8*/ 	.byte	0x03, 0x50
        /*00aa*/ 	.short	0x0000


	//----- nvinfo : EIATTR_MAXREG_COUNT
	.align		4
        /*00ac*/ 	.byte	0x03, 0x1b
        /*00ae*/ 	.short	0x00ff


	//----- nvinfo : EIATTR_MERCURY_ISA_VERSION
	.align		4
        /*00b0*/ 	.byte	0x03, 0x5f
        /*00b2*/ 	.short	0x0101


	//----- nvinfo : EIATTR_VRC_CTA_INIT_COUNT
	.align		4
        /*00b4*/ 	.byte	0x02, 0x4a
	.zero		1
	.zero		1


	//----- nvinfo : EIATTR_EXIT_INSTR_OFFSETS
	.align		4
        /*00b8*/ 	.byte	0x04, 0x1c
        /*00ba*/ 	.short	(.L_89 - .L_88)


	//   ....[0]....
.L_88:
        /*00bc*/ 	.word	0x000000c0


	//   ....[1]....
        /*00c0*/ 	.word	0x00003570


	//   ....[2]....
        /*00c4*/ 	.word	0x00004690


	//   ....[3]....
        /*00c8*/ 	.word	0x000049c0


	//   ....[4]....
        /*00cc*/ 	.word	0x00004b30


	//   ....[5]....
        /*00d0*/ 	.word	0x00004c50


	//   ....[6]....
        /*00d4*/ 	.word	0x00004c90


	//   ....[7]....
        /*00d8*/ 	.word	0x00004ce0


	//----- nvinfo : EIATTR_CRS_STACK_SIZE
	.align		4
.L_89:
        /*00dc*/ 	.byte	0x04, 0x1e
        /*00de*/ 	.short	(.L_91 - .L_90)
.L_90:
        /*00e0*/ 	.word	0x00000000


	//----- nvinfo : EIATTR_CBANK_PARAM_SIZE
	.align		4
.L_91:
        /*00e4*/ 	.byte	0x03, 0x19
        /*00e6*/ 	.short	0x0038


	//----- nvinfo : EIATTR_PARAM_CBANK
	.align		4
        /*00e8*/ 	.byte	0x04, 0x0a
        /*00ea*/ 	.short	(.L_93 - .L_92)
	.align		4
.L_92:
        /*00ec*/ 	.word	index@(.nv.constant0._Z32standardPrecisionAttentionKernelPfS_S_S_fiiiii)
        /*00f0*/ 	.short	0x0380
        /*00f2*/ 	.short	0x0038


	//----- nvinfo : EIATTR_SW_WAR
	.align		4
.L_93:
        /*00f4*/ 	.byte	0x04, 0x36
        /*00f6*/ 	.short	(.L_95 - .L_94)
.L_94:
        /*00f8*/ 	.word	0x00000008
.L_95:


//--------------------- .nv.callgraph             --------------------------
	.section	.nv.callgraph,"",@"SHT_CUDA_CALLGRAPH"
	.align	4
	.sectionentsize	8
	.align		4
        /*0000*/ 	.word	0x00000000
	.align		4
        /*0004*/ 	.word	0xffffffff
	.align		4
        /*0008*/ 	.word	0x00000000
	.align		4
        /*000c*/ 	.word	0xfffffffe
	.align		4
        /*0010*/ 	.word	0x00000000
	.align		4
        /*0014*/ 	.word	0xfffffffd
	.align		4
        /*0018*/ 	.word	0x00000000
	.align		4
        /*001c*/ 	.word	0xfffffffc


//--------------------- .text._Z24convertFloatToHalfKernelPfP6__halfi --------------------------
	.section	.text._Z24convertFloatToHalfKernelPfP6__halfi,"ax",@progbits
	.align	128
        .global         _Z24convertFloatToHalfKernelPfP6__halfi
        .type           _Z24convertFloatToHalfKernelPfP6__halfi,@function
        .size           _Z24convertFloatToHalfKernelPfP6__halfi,(.L_x_143 - _Z24convertFloatToHalfKernelPfP6__halfi)
        .other          _Z24convertFloatToHalfKernelPfP6__halfi,@"STO_CUDA_ENTRY STV_DEFAULT"
_Z24convertFloatToHalfKernelPfP6__halfi:
.text._Z24convertFloatToHalfKernelPfP6__halfi:
[----:B------:R-:W-:Y:S01]  /*0000*/  LDC R1, c[0x0][0x37c] ;  /* 0x0000df00ff017b82 */ /* 0x000fe20000000800 */
[----:B------:R-:W0:Y:S07]  /*0010*/  S2R R0, SR_TID.X ;  /* 0x0000000000007919 */ /* 0x000e2e0000002100 */
[----:B------:R-:W0:Y:S01]  /*0020*/  S2UR UR4, SR_CTAID.X ;  /* 0x00000000000479c3 */ /* 0x000e220000002500 */
[----:B------:R-:W1:Y:S07]  /*0030*/  LDCU UR5, c[0x0][0x390] ;  /* 0x00007200ff0577ac */ /* 0x000e6e0008000800 */
[----:B------:R-:W0:Y:S02]  /*0040*/  LDC R7, c[0x0][0x360] ;  /* 0x0000d800ff077b82 */ /* 0x000e240000000800 */
[----:B0-----:R-:W-:-:S05]  /*0050*/  IMAD R7, R7, UR4, R0 ;  /* 0x0000000407077c24 */ /* 0x001fca000f8e0200 */
[----:B-1----:R-:W-:-:S13]  /*0060*/  ISETP.GE.AND P0, PT, R7, UR5, PT ;  /* 0x0000000507007c0c */ /* 0x002fda000bf06270 */
[----:B------:R-:W-:Y:S05]  /*0070*/  @P0 EXIT ;  /* 0x000000000000094d */ /* 0x000fea0003800000 */
[----:B------:R-:W0:Y:S01]  /*0080*/  LDC.64 R2, c[0x0][0x380] ;  /* 0x0000e000ff027b82 */ /* 0x000e220000000a00 */
[----:B------:R-:W1:Y:S07]  /*0090*/  LDCU.64 UR4, c[0x0][0x358] ;  /* 0x00006b00ff0477ac */ /* 0x000e6e0008000a00 */
[----:B------:R-:W2:Y:S01]  /*00a0*/  LDC.64 R4, c[0x0][0x388] ;  /* 0x0000e200ff047b82 */ /* 0x000ea20000000a00 */
[----:B0-----:R-:W-:-:S06]  /*00b0*/  IMAD.WIDE R2, R7, 0x4, R2 ;  /* 0x0000000407027825 */ /* 0x001fcc00078e0202 */
[----:B-1----:R-:W3:Y:S01]  /*00c0*/  LDG.E R2, desc[UR4][R2.64] ;  /* 0x0000000402027981 */ /* 0x002ee2000c1e1900 */
[----:B--2---:R-:W-:Y:S01]  /*00d0*/  IMAD.WIDE R4, R7, 0x2, R4 ;  /* 0x0000000207047825 */ /* 0x004fe200078e0204 */
[----:B---3--:R-:W-:-:S05]  /*00e0*/  F2FP.F16.F32.PACK_AB R0, RZ, R2 ;  /* 0x00000002ff00723e */ /* 0x008fca00000000ff */
[----:B------:R-:W-:Y:S01]  /*00f0*/  STG.E.U16 desc[UR4][R4.64], R0 ;  /* 0x0000000004007986 */ /* 0x000fe2000c101504 */
[----:B------:R-:W-:Y:S05]  /*0100*/  EXIT ;  /* 0x000000000000794d */ /* 0x000fea0003800000 */
.L_x_0:
[----:B------:R-:W-:-:S00]  /*0110*/  BRA `(.L_x_0) ;  /* 0xfffffffc00fc7947 */ /* 0x000fc0000383ffff */
[----:B------:R-:W-:-:S00]  /*0120*/  NOP ;  /* 0x0000000000007918 */ /* 0x000fc00000000000 */
        /* <DEDUP_REMOVED lines=13> */
.L_x_143:


//--------------------- .text._Z29mixedPrecisionAttentionKernelP6__halfS0_S0_Pffiiiii --------------------------
	.section	.text._Z29mixedPrecisionAttentionKernelP6__halfS0_S0_Pffiiiii,"ax",@progbits
	.align	128
        .global         _Z29mixedPrecisionAttentionKernelP6__halfS0_S0_Pffiiiii
        .type           _Z29mixedPrecisionAttentionKernelP6__halfS0_S0_Pffiiiii,@function
        .size           _Z29mixedPrecisionAttentionKernelP6__halfS0_S0_Pffiiiii,(.L_x_141 - _Z29mixedPrecisionAttentionKernelP6__halfS0_S0_Pffiiiii)
        .other          _Z29mixedPrecisionAttentionKernelP6__halfS0_S0_Pffiiiii,@"STO_CUDA_ENTRY STV_DEFAULT"
_Z29mixedPrecisionAttentionKernelP6__halfS0_S0_Pffiiiii:
.text._Z29mixedPrecisionAttentionKernelP6__halfS0_S0_Pffiiiii:
[----:B------:R-:W0:Y:S08]  /*0000*/  LDC R1, c[0x0][0x37c] ;  /* 0x0000df00ff017b82 */ /* 0x000e300000000800 */
[----:B------:R-:W1:Y:S01]  /*0010*/  S2UR UR8, SR_CTAID.Y ;  /* 0x00000000000879c3 */ /* 0x000e620000002600 */
[----:B------:R-:W1:Y:S01]  /*0020*/  LDCU UR4, c[0x0][0x3a8] ;  /* 0x00007500ff0477ac */ /* 0x000e620008000800 */
[----:B0-----:R-:W-:Y:S01]  /*0030*/  IADD3 R1, PT, PT, R1, -0x2000, RZ ;  /* 0xffffe00001017810 */ /* 0x001fe20007ffe0ff */
[----:B------:R-:W0:Y:S05]  /*0040*/  LDCU UR6, c[0x0][0x3a4] ;  /* 0x00007480ff0677ac */ /* 0x000e2a0008000800 */
[----:B------:R-:W0:Y:S08]  /*0050*/  S2UR UR5, SR_CTAID.X ;  /* 0x00000000000579c3 */ /* 0x000e300000002500 */
[----:B------:R-:W2:Y:S08]  /*0060*/  S2UR UR7, SR_CTAID.Z ;  /* 0x00000000000779c3 */ /* 0x000eb00000002700 */
[----:B------:R-:W2:Y:S01]  /*0070*/  LDC R0, c[0x0][0x3b4] ;  /* 0x0000ed00ff007b82 */ /* 0x000ea20000000800 */
[----:B-1----:R-:W-:-:S04]  /*0080*/  UISETP.GE.AND UP0, UPT, UR8, UR4, UPT ;  /* 0x000000040800728c */ /* 0x002fc8000bf06270 */
[----:B0-----:R-:W-:-:S06]  /*0090*/  UISETP.GE.OR UP0, UPT, UR5, UR6, UP0 ;  /* 0x000000060500728c */ /* 0x001fcc0008706670 */
[----:B------:R-:W-:-:S04]  /*00a0*/  PLOP3.LUT P0, PT, PT, PT, UP0, 0x80, 0x8 ;  /* 0x000000000008781c */ /* 0x000fc80003f0f008 */
[----:B--2---:R-:W-:-:S13]  /*00b0*/  ISETP.LE.OR P0, PT, R0, UR7, P0 ;  /* 0x0000000700007c0c */ /* 0x004fda0008703670 */
[----:B------:R-:W-:Y:S05]  /*00c0*/  @P0 EXIT ;  /* 0x000000000000094d */ /* 0x000fea0003800000 */
[----:B------:R-:W0:Y:S01]  /*00d0*/  LDC R7, c[0x0][0x3ac] ;  /* 0x0000eb00ff077b82 */ /* 0x000e220000000800 */
[----:B------:R-:W-:Y:S01]  /*00e0*/  UIMAD UR5, UR5, UR4, URZ ;  /* 0x00000004050572a4 */ /* 0x000fe2000f8e02ff */
[----:B------:R-:W1:Y:S01]  /*00f0*/  LDCU.64 UR10, c[0x0][0x358] ;  /* 0x00006b00ff0a77ac */ /* 0x000e620008000a00 */
[----:B------:R-:W-:Y:S02]  /*0100*/  UIMAD UR6, UR4, UR6, URZ ;  /* 0x00000006040672a4 */ /* 0x000fe4000f8e02ff */
[----:B------:R-:W-:Y:S02]  /*0110*/  UIADD3 UR7, UPT, UPT, UR4, -0x1, URZ ;  /* 0xffffffff04077890 */ /* 0x000fe4000fffe0ff */
[----:B------:R-:W-:Y:S01]  /*0120*/  UIADD3 UR17, UPT, UPT, UR5, UR8, URZ ;  /* 0x0000000805117290 */ /* 0x000fe2000fffe0ff */
[----:B0-----:R-:W-:-:S13]  /*0130*/  ISETP.GE.AND P0, PT, R7, 0x1, PT ;  /* 0x000000010700780c */ /* 0x001fda0003f06270 */
[----:B-1----:R-:W-:Y:S05]  /*0140*/  @!P0 BRA `(.L_x_1) ;  /* 0x0000000c00288947 */ /* 0x002fea0003800000 */
[C---:B------:R-:W-:Y:S02]  /*0150*/  IMAD R0, R7.reuse, UR5, RZ ;  /* 0x0000000507007c24 */ /* 0x040fe4000f8e02ff */
[----:B------:R-:W-:Y:S01]  /*0160*/  HFMA2 R6, -RZ, RZ, 0, 0 ;  /* 0x00000000ff067431 */ /* 0x000fe200000001ff */
[C---:B------:R-:W-:Y:S01]  /*0170*/  LOP3.LUT R2, R7.reuse, 0x7, RZ, 0xc0, !PT ;  /* 0x0000000707027812 */ /* 0x040fe200078ec0ff */
[C---:B------:R-:W-:Y:S01]  /*0180*/  IMAD R5, R7.reuse, UR6, RZ ;  /* 0x0000000607057c24 */ /* 0x040fe2000f8e02ff */
[C---:B------:R-:W-:Y:S01]  /*0190*/  LOP3.LUT R4, R7.reuse, 0x7ffffff8, RZ, 0xc0, !PT ;  /* 0x7ffffff807047812 */ /* 0x040fe200078ec0ff */
[----:B------:R-:W-:Y:S01]  /*01a0*/  IMAD R7, R7, UR8, R0 ;  /* 0x0000000807077c24 */ /* 0x000fe2000f8e0200 */
[----:B------:R-:W-:-:S07]  /*01b0*/  MOV R3, 0xff800000 ;  /* 0xff80000000037802 */ /* 0x000fce0000000f00 */
.L_x_8:
[----:B------:R-:W0:Y:S01]  /*01c0*/  LDCU UR4, c[0x0][0x3ac] ;  /* 0x00007580ff0477ac */ /* 0x000e220008000800 */
[----:B------:R-:W-:Y:S02]  /*01d0*/  MOV R8, RZ ;  /* 0x000000ff00087202 */ /* 0x000fe40000000f00 */
[----:B------:R-:W-:Y:S01]  /*01e0*/  MOV R16, RZ ;  /* 0x000000ff00107202 */ /* 0x000fe20000000f00 */
[----:B0-----:R-:W-:Y:S02]  /*01f0*/  UISETP.GE.U32.AND UP0, UPT, UR4, 0x8, UPT ;  /* 0x000000080400788c */ /* 0x001fe4000bf06070 */
[----:B------:R-:W-:-:S07]  /*0200*/  IMAD R9, R6, UR4, R0 ;  /* 0x0000000406097c24 */ /* 0x000fce000f8e0200 */
[----:B------:R-:W-:Y:S05]  /*0210*/  BRA.U !UP0, `(.L_x_2) ;  /* 0x0000000508447547 */ /* 0x000fea000b800000 */
[----:B------:R-:W0:Y:S01]  /*0220*/  LDC.64 R10, c[0x0][0x380] ;  /* 0x0000e000ff0a7b82 */ /* 0x000e220000000a00 */
[----:B------:R-:W-:Y:S01]  /*0230*/  HFMA2 R22, -RZ, RZ, 0, 0 ;  /* 0x00000000ff167431 */ /* 0x000fe200000001ff */
[----:B------:R-:W-:Y:S02]  /*0240*/  SHF.R.S32.HI R20, RZ, 0x1f, R9 ;  /* 0x0000001fff147819 */ /* 0x000fe40000011409 */
[----:B------:R-:W-:-:S04]  /*0250*/  MOV R8, RZ ;  /* 0x000000ff00087202 */ /* 0x000fc80000000f00 */
[----:B------:R-:W1:Y:S03]  /*0260*/  LDC.64 R12, c[0x0][0x388] ;  /* 0x0000e200ff0c7b82 */ /* 0x000e660000000a00 */
.L_x_3:
[-C--:B------:R-:W-:Y:S02]  /*0270*/  IADD3 R23, PT, PT, R7, R22.reuse, RZ ;  /* 0x0000001607177210 */ /* 0x080fe40007ffe0ff */
[----:B------:R-:W-:-:S04]  /*0280*/  IADD3 R21, PT, PT, R9, R22, RZ ;  /* 0x0000001609157210 */ /* 0x000fc80007ffe0ff */
[----:B------:R-:W-:-:S04]  /*0290*/  VIMNMX R14, PT, PT, R23, R21, !PT ;  /* 0x00000015170e7248 */ /* 0x000fc80007fe0100 */
[----:B------:R-:W-:Y:S01]  /*02a0*/  ISETP.GE.AND P0, PT, R14, R5, PT ;  /* 0x000000050e00720c */ /* 0x000fe20003f06270 */
[----:B0-----:R-:W-:-:S12]  /*02b0*/  IMAD.WIDE R14, R23, 0x2, R10 ;  /* 0x00000002170e7825 */ /* 0x001fd800078e020a */
[----:B------:R-:W0:Y:S01]  /*02c0*/  @!P0 LDC.64 R16, c[0x0][0x388] ;  /* 0x0000e200ff108b82 */ /* 0x000e220000000a00 */
[----:B------:R-:W2:Y:S01]  /*02d0*/  @!P0 LDG.E.U16 R19, desc[UR10][R14.64] ;  /* 0x0000000a0e138981 */ /* 0x000ea2000c1e1500 */
[----:B0-----:R-:W-:-:S06]  /*02e0*/  @!P0 IMAD.WIDE R16, R21, 0x2, R16 ;  /* 0x0000000215108825 */ /* 0x001fcc00078e0210 */
[----:B------:R-:W3:Y:S01]  /*02f0*/  @!P0 LDG.E.U16 R16, desc[UR10][R16.64] ;  /* 0x0000000a10108981 */ /* 0x000ee2000c1e1500 */
[----:B------:R-:W-:-:S04]  /*0300*/  IADD3 R18, PT, PT, R21, 0x1, RZ ;  /* 0x0000000115127810 */ /* 0x000fc80007ffe0ff */
[----:B------:R-:W-:Y:S02]  /*0310*/  VIADDMNMX R18, R23, 0x1, R18, !PT ;  /* 0x0000000117127846 */ /* 0x000fe40007800112 */
[----:B------:R-:W-:Y:S02]  /*0320*/  IADD3 R26, P2, PT, R9, R22, RZ ;  /* 0x00000016091a7210 */ /* 0x000fe40007f5e0ff */
[----:B------:R-:W-:Y:S02]  /*0330*/  ISETP.GE.AND P1, PT, R18, R5, PT ;  /* 0x000000051200720c */ /* 0x000fe40003f26270 */
[----:B------:R-:W-:Y:S02]  /*0340*/  LEA.HI.X.SX32 R27, R22, R20, 0x1, P2 ;  /* 0x00000014161b7211 */ /* 0x000fe400010f0eff */
[----:B-1----:R-:W-:Y:S01]  /*0350*/  LEA R18, P2, R26, R12, 0x1 ;  /* 0x0000000c1a127211 */ /* 0x002fe200078408ff */
[----:B--2---:R-:W-:-:S03]  /*0360*/  @!P0 HADD2.F32 R25, -RZ, R19.H0_H0 ;  /* 0x20000013ff198230 */ /* 0x004fc60000004100 */
[----:B------:R-:W-:-:S05]  /*0370*/  LEA.HI.X R19, R26, R13, R27, 0x1, P2 ;  /* 0x0000000d1a137211 */ /* 0x000fca00010f0c1b */
[----:B------:R-:W2:Y:S01]  /*0380*/  @!P1 LDG.E.U16 R26, desc[UR10][R18.64+0x2] ;  /* 0x0000020a121a9981 */ /* 0x000ea2000c1e1500 */
[----:B---3--:R-:W-:Y:S01]  /*0390*/  @!P0 HADD2.F32 R24, -RZ, R16.H0_H0 ;  /* 0x20000010ff188230 */ /* 0x008fe20000004100 */
[----:B------:R-:W-:-:S04]  /*03a0*/  IADD3 R16, PT, PT, R21, 0x2, RZ ;  /* 0x0000000215107810 */ /* 0x000fc80007ffe0ff */
[----:B------:R-:W-:Y:S01]  /*03b0*/  @!P0 FFMA R8, R25, R24, R8 ;  /* 0x0000001819088223 */ /* 0x000fe20000000008 */
[----:B------:R-:W-:Y:S01]  /*03c0*/  VIADDMNMX R16, R23, 0x2, R16, !PT ;  /* 0x0000000217107846 */ /* 0x000fe20007800110 */
[----:B------:R-:W3:Y:S03]  /*03d0*/  @!P1 LDG.E.U16 R24, desc[UR10][R14.64+0x2] ;  /* 0x0000020a0e189981 */ /* 0x000ee6000c1e1500 */
[----:B------:R-:W-:-:S13]  /*03e0*/  ISETP.GE.AND P0, PT, R16, R5, PT ;  /* 0x000000051000720c */ /* 0x000fda0003f06270 */
[----:B------:R-:W4:Y:S04]  /*03f0*/  @!P0 LDG.E.U16 R17, desc[UR10][R14.64+0x4] ;  /* 0x0000040a0e118981 */ /* 0x000f28000c1e1500 */
[----:B------:R-:W5:Y:S01]  /*0400*/  @!P0 LDG.E.U16 R16, desc[UR10][R18.64+0x4] ;  /* 0x0000040a12108981 */ /* 0x000f62000c1e1500 */
[----:B--2---:R-:W-:Y:S02]  /*0410*/  @!P1 HADD2.F32 R26, -RZ, R26.H0_H0 ;  /* 0x2000001aff1a9230 */ /* 0x004fe40000004100 */
[----:B---3--:R-:W-:Y:S01]  /*0420*/  @!P1 HADD2.F32 R25, -RZ, R24.H0_H0 ;  /* 0x20000018ff199230 */ /* 0x008fe20000004100 */
[----:B------:R-:W-:-:S04]  /*0430*/  IADD3 R24, PT, PT, R21, 0x3, RZ ;  /* 0x0000000315187810 */ /* 0x000fc80007ffe0ff */
[----:B------:R-:W-:Y:S01]  /*0440*/  VIADDMNMX R24, R23, 0x3, R24, !PT ;  /* 0x0000000317187846 */ /* 0x000fe20007800118 */
[----:B------:R-:W-:-:S03]  /*0450*/  @!P1 FFMA R8, R25, R26, R8 ;  /* 0x0000001a19089223 */ /* 0x000fc60000000008 */
[----:B------:R-:W-:Y:S01]  /*0460*/  ISETP.GE.AND P1, PT, R24, R5, PT ;  /* 0x000000051800720c */ /* 0x000fe20003f26270 */
[----:B----4-:R-:W-:Y:S02]  /*0470*/  @!P0 HADD2.F32 R17, -RZ, R17.H0_H0 ;  /* 0x20000011ff118230 */ /* 0x010fe40000004100 */
[----:B-----5:R-:W-:-:S10]  /*0480*/  @!P0 HADD2.F32 R16, -RZ, R16.H0_H0 ;  /* 0x20000010ff108230 */ /* 0x020fd40000004100 */
[----:B------:R-:W2:Y:S01]  /*0490*/  @!P1 LDG.E.U16 R24, desc[UR10][R14.64+0x6] ;  /* 0x0000060a0e189981 */ /* 0x000ea2000c1e1500 */
[----:B------:R-:W-:Y:S01]  /*04a0*/  @!P0 FFMA R8, R17, R16, R8 ;  /* 0x0000001011088223 */ /* 0x000fe20000000008 */
[----:B------:R-:W-:Y:S02]  /*04b0*/  IADD3 R16, PT, PT, R21, 0x4, RZ ;  /* 0x0000000415107810 */ /* 0x000fe40007ffe0ff */
[----:B------:R-:W3:Y:S02]  /*04c0*/  @!P1 LDG.E.U16 R26, desc[UR10][R18.64+0x6] ;  /* 0x0000060a121a9981 */ /* 0x000ee4000c1e1500 */
[----:B------:R-:W-:-:S04]  /*04d0*/  VIADDMNMX R16, R23, 0x4, R16, !PT ;  /* 0x0000000417107846 */ /* 0x000fc80007800110 */
[----:B------:R-:W-:-:S13]  /*04e0*/  ISETP.GE.AND P0, PT, R16, R5, PT ;  /* 0x000000051000720c */ /* 0x000fda0003f06270 */
[----:B------:R-:W4:Y:S04]  /*04f0*/  @!P0 LDG.E.U16 R17, desc[UR10][R14.64+0x8] ;  /* 0x0000080a0e118981 */ /* 0x000f28000c1e1500 */
[----:B------:R-:W5:Y:S01]  /*0500*/  @!P0 LDG.E.U16 R16, desc[UR10][R18.64+0x8] ;  /* 0x0000080a12108981 */ /* 0x000f62000c1e1500 */
[----:B--2---:R-:W-:Y:S01]  /*0510*/  @!P1 HADD2.F32 R25, -RZ, R24.H0_H0 ;  /* 0x20000018ff199230 */ /* 0x004fe20000004100 */
[----:B------:R-:W-:Y:S01]  /*0520*/  IADD3 R24, PT, PT, R21, 0x5, RZ ;  /* 0x0000000515187810 */ /* 0x000fe20007ffe0ff */
[----:B---3--:R-:W-:-:S03]  /*0530*/  @!P1 HADD2.F32 R26, -RZ, R26.H0_H0 ;  /* 0x2000001aff1a9230 */ /* 0x008fc60000004100 */
[----:B------:R-:W-:Y:S02]  /*0540*/  VIADDMNMX R24, R23, 0x5, R24, !PT ;  /* 0x0000000517187846 */ /* 0x000fe40007800118 */
[----:B------:R-:W-:Y:S02]  /*0550*/  @!P1 FFMA R8, R25, R26, R8 ;  /* 0x0000001a19089223 */ /* 0x000fe40000000008 */
[----:B------:R-:W-:Y:S02]  /*0560*/  ISETP.GE.AND P1, PT, R24, R5, PT ;  /* 0x000000051800720c */ /* 0x000fe40003f26270 */
[C---:B------:R-:W-:Y:S02]  /*0570*/  IADD3 R24, PT, PT, R21.reuse, 0x6, RZ ;  /* 0x0000000615187810 */ /* 0x040fe40007ffe0ff */
[----:B------:R-:W-:Y:S02]  /*0580*/  IADD3 R26, PT, PT, R21, 0x7, RZ ;  /* 0x00000007151a7810 */ /* 0x000fe40007ffe0ff */
[----:B------:R-:W-:-:S02]  /*0590*/  VIADDMNMX R24, R23, 0x6, R24, !PT ;  /* 0x0000000617187846 */ /* 0x000fc40007800118 */
[----:B------:R-:W-:Y:S02]  /*05a0*/  VIADDMNMX R26, R23, 0x7, R26, !PT ;  /* 0x00000007171a7846 */ /* 0x000fe4000780011a */
[-C--:B------:R-:W-:Y:S02]  /*05b0*/  ISETP.GE.AND P2, PT, R24, R5.reuse, PT ;  /* 0x000000051800720c */ /* 0x080fe40003f46270 */
[----:B------:R-:W-:Y:S01]  /*05c0*/  ISETP.GE.AND P3, PT, R26, R5, PT ;  /* 0x000000051a00720c */ /* 0x000fe20003f66270 */
[----:B------:R-:W2:Y:S01]  /*05d0*/  @!P1 LDG.E.U16 R21, desc[UR10][R18.64+0xa] ;  /* 0x00000a0a12159981 */ /* 0x000ea2000c1e1500 */
[----:B----4-:R-:W-:Y:S02]  /*05e0*/  @!P0 HADD2.F32 R17, -RZ, R17.H0_H0 ;  /* 0x20000011ff118230 */ /* 0x010fe40000004100 */
[----:B-----5:R-:W-:-:S05]  /*05f0*/  @!P0 HADD2.F32 R16, -RZ, R16.H0_H0 ;  /* 0x20000010ff108230 */ /* 0x020fca0000004100 */
[----:B------:R-:W-:Y:S02]  /*0600*/  @!P0 FFMA R8, R17, R16, R8 ;  /* 0x0000001011088223 */ /* 0x000fe40000000008 */
[----:B------:R-:W3:Y:S04]  /*0610*/  @!P2 LDG.E.U16 R23, desc[UR10][R14.64+0xc] ;  /* 0x00000c0a0e17a981 */ /* 0x000ee8000c1e1500 */
[----:B------:R-:W4:Y:S04]  /*0620*/  @!P1 LDG.E.U16 R16, desc[UR10][R14.64+0xa] ;  /* 0x00000a0a0e109981 */ /* 0x000f28000c1e1500 */
[----:B------:R-:W5:Y:S04]  /*0630*/  @!P2 LDG.E.U16 R24, desc[UR10][R18.64+0xc] ;  /* 0x00000c0a1218a981 */ /* 0x000f68000c1e1500 */
[----:B------:R-:W5:Y:S04]  /*0640*/  @!P3 LDG.E.U16 R25, desc[UR10][R14.64+0xe] ;  /* 0x00000e0a0e19b981 */ /* 0x000f68000c1e1500 */
[----:B------:R-:W5:Y:S01]  /*0650*/  @!P3 LDG.E.U16 R26, desc[UR10][R18.64+0xe] ;  /* 0x00000e0a121ab981 */ /* 0x000f62000c1e1500 */
[----:B------:R-:W-:-:S04]  /*0660*/  IADD3 R22, PT, PT, R22, 0x8, RZ ;  /* 0x0000000816167810 */ /* 0x000fc80007ffe0ff */
[----:B------:R-:W-:Y:S01]  /*0670*/  ISETP.NE.AND P0, PT, R22, R4, PT ;  /* 0x000000041600720c */ /* 0x000fe20003f05270 */
[----:B--2---:R-:W-:Y:S02]  /*0680*/  @!P1 HADD2.F32 R21, -RZ, R21.H0_H0 ;  /* 0x20000015ff159230 */ /* 0x004fe40000004100 */
[----:B---3--:R-:W-:Y:S02]  /*0690*/  @!P2 HADD2.F32 R23, -RZ, R23.H0_H0 ;  /* 0x20000017ff17a230 */ /* 0x008fe40000004100 */
[----:B----4-:R-:W-:Y:S02]  /*06a0*/  @!P1 HADD2.F32 R17, -RZ, R16.H0_H0 ;  /* 0x20000010ff119230 */ /* 0x010fe40000004100 */
[----:B-----5:R-:W-:-:S03]  /*06b0*/  @!P2 HADD2.F32 R24, -RZ, R24.H0_H0 ;  /* 0x20000018ff18a230 */ /* 0x020fc60000004100 */
[----:B------:R-:W-:Y:S01]  /*06c0*/  @!P1 FFMA R8, R17, R21, R8 ;  /* 0x0000001511089223 */ /* 0x000fe20000000008 */
[----:B------:R-:W-:-:S03]  /*06d0*/  @!P3 HADD2.F32 R25, -RZ, R25.H0_H0 ;  /* 0x20000019ff19b230 */ /* 0x000fc60000004100 */
[----:B------:R-:W-:Y:S01]  /*06e0*/  @!P2 FFMA R8, R23, R24, R8 ;  /* 0x000000181708a223 */ /* 0x000fe20000000008 */
[----:B------:R-:W-:-:S05]  /*06f0*/  @!P3 HADD2.F32 R26, -RZ, R26.H0_H0 ;  /* 0x2000001aff1ab230 */ /* 0x000fca0000004100 */
[----:B------:R-:W-:Y:S01]  /*0700*/  @!P3 FFMA R8, R25, R26, R8 ;  /* 0x0000001a1908b223 */ /* 0x000fe20000000008 */
[----:B------:R-:W-:Y:S06]  /*0710*/  @P0 BRA `(.L_x_3) ;  /* 0xfffffff800d40947 */ /* 0x000fec000383ffff */
[----:B------:R-:W-:-:S07]  /*0720*/  MOV R16, R4 ;  /* 0x0000000400107202 */ /* 0x000fce0000000f00 */
.L_x_2:
[----:B------:R-:W-:-:S13]  /*0730*/  ISETP.NE.AND P0, PT, R2, RZ, PT ;  /* 0x000000ff0200720c */ /* 0x000fda0003f05270 */
[----:B------:R-:W-:Y:S05]  /*0740*/  @!P0 BRA `(.L_x_4) ;  /* 0x0000000400808947 */ /* 0x000fea0003800000 */
[----:B------:R-:W0:Y:S01]  /*0750*/  LDCU UR4, c[0x0][0x3ac] ;  /* 0x00007580ff0477ac */ /* 0x000e220008000800 */
[----:B------:R-:W-:-:S04]  /*0760*/  IADD3 R10, PT, PT, R2, -0x1, RZ ;  /* 0xffffffff020a7810 */ /* 0x000fc80007ffe0ff */
[----:B------:R-:W-:Y:S01]  /*0770*/  ISETP.GE.U32.AND P0, PT, R10, 0x3, PT ;  /* 0x000000030a00780c */ /* 0x000fe20003f06070 */
[----:B0-----:R-:W-:-:S12]  /*0780*/  ULOP3.LUT UP0, UR7, UR4, 0x3, URZ, 0xc0, !UPT ;  /* 0x0000000304077892 */ /* 0x001fd8000f80c0ff */
[----:B------:R-:W-:Y:S05]  /*0790*/  @!P0 BRA `(.L_x_5) ;  /* 0x0000000000ac8947 */ /* 0x000fea0003800000 */
[-C--:B------:R-:W-:Y:S01]  /*07a0*/  IADD3 R19, PT, PT, R7, R16.reuse, RZ ;  /* 0x0000001007137210 */ /* 0x080fe20007ffe0ff */
[----:B------:R-:W0:Y:S01]  /*07b0*/  LDC.64 R14, c[0x0][0x380] ;  /* 0x0000e000ff0e7b82 */ /* 0x000e220000000a00 */
[----:B------:R-:W-:-:S04]  /*07c0*/  IADD3 R17, PT, PT, R9, R16, RZ ;  /* 0x0000001009117210 */ /* 0x000fc80007ffe0ff */
[----:B------:R-:W-:Y:S01]  /*07d0*/  VIMNMX R10, PT, PT, R19, R17, !PT ;  /* 0x00000011130a7248 */ /* 0x000fe20007fe0100 */
[C---:B------:R-:W-:Y:S01]  /*07e0*/  VIADD R22, R17.reuse, 0x2 ;  /* 0x0000000211167836 */ /* 0x040fe20000000000 */
[----:B------:R-:W-:Y:S02]  /*07f0*/  IADD3 R18, PT, PT, R17, 0x1, RZ ;  /* 0x0000000111127810 */ /* 0x000fe40007ffe0ff */
[-C--:B------:R-:W-:Y:S02]  /*0800*/  ISETP.GE.AND P0, PT, R10, R5.reuse, PT ;  /* 0x000000050a00720c */ /* 0x080fe40003f06270 */
[----:B------:R-:W1:Y:S01]  /*0810*/  LDC.64 R10, c[0x0][0x388] ;  /* 0x0000e200ff0a7b82 */ /* 0x000e620000000a00 */
[----:B------:R-:W-:Y:S02]  /*0820*/  VIADDMNMX R20, R19, 0x1, R18, !PT ;  /* 0x0000000113147846 */ /* 0x000fe40007800112 */
[----:B------:R-:W-:Y:S02]  /*0830*/  IADD3 R18, P3, PT, R9, R16, RZ ;  /* 0x0000001009127210 */ /* 0x000fe40007f7e0ff */
[----:B------:R-:W-:-:S02]  /*0840*/  ISETP.GE.AND P1, PT, R20, R5, PT ;  /* 0x000000051400720c */ /* 0x000fc40003f26270 */
[----:B------:R-:W-:Y:S02]  /*0850*/  VIADDMNMX R22, R19, 0x2, R22, !PT ;  /* 0x0000000213167846 */ /* 0x000fe40007800116 */
[----:B------:R-:W-:Y:S02]  /*0860*/  IADD3 R20, PT, PT, R17, 0x3, RZ ;  /* 0x0000000311147810 */ /* 0x000fe40007ffe0ff */
[----:B------:R-:W2:Y:S01]  /*0870*/  @!P0 LDC.64 R12, c[0x0][0x388] ;  /* 0x0000e200ff0c8b82 */ /* 0x000ea20000000a00 */
[----:B------:R-:W-:Y:S01]  /*0880*/  LEA.HI.X.SX32 R21, R9, RZ, 0x1, P3 ;  /* 0x000000ff09157211 */ /* 0x000fe200018f0eff */
[C---:B0-----:R-:W-:Y:S01]  /*0890*/  IMAD.WIDE R14, R19.reuse, 0x2, R14 ;  /* 0x00000002130e7825 */ /* 0x041fe200078e020e */
[----:B------:R-:W-:Y:S02]  /*08a0*/  ISETP.GE.AND P2, PT, R22, R5, PT ;  /* 0x000000051600720c */ /* 0x000fe40003f46270 */
[----:B------:R-:W-:Y:S02]  /*08b0*/  VIADDMNMX R20, R19, 0x3, R20, !PT ;  /* 0x0000000313147846 */ /* 0x000fe40007800114 */
[----:B------:R-:W3:Y:S01]  /*08c0*/  @!P1 LDG.E.U16 R19, desc[UR10][R14.64+0x2] ;  /* 0x0000020a0e139981 */ /* 0x000ee2000c1e1500 */
[----:B-1----:R-:W-:-:S04]  /*08d0*/  LEA R10, P3, R18, R10, 0x1 ;  /* 0x0000000a120a7211 */ /* 0x002fc800078608ff */
[----:B------:R-:W-:Y:S02]  /*08e0*/  LEA.HI.X R11, R18, R11, R21, 0x1, P3 ;  /* 0x0000000b120b7211 */ /* 0x000fe400018f0c15 */
[----:B------:R-:W-:Y:S02]  /*08f0*/  ISETP.GE.AND P3, PT, R20, R5, PT ;  /* 0x000000051400720c */ /* 0x000fe40003f66270 */
[----:B------:R-:W4:Y:S01]  /*0900*/  @!P2 LDG.E.U16 R21, desc[UR10][R14.64+0x4] ;  /* 0x0000040a0e15a981 */ /* 0x000f22000c1e1500 */
[----:B--2---:R-:W-:-:S03]  /*0910*/  @!P0 IMAD.WIDE R12, R17, 0x2, R12 ;  /* 0x00000002110c8825 */ /* 0x004fc600078e020c */
[----:B------:R-:W2:Y:S04]  /*0920*/  @!P1 LDG.E.U16 R20, desc[UR10][R10.64+0x2] ;  /* 0x0000020a0a149981 */ /* 0x000ea8000c1e1500 */
[----:B------:R-:W5:Y:S04]  /*0930*/  @!P0 LDG.E.U16 R17, desc[UR10][R14.64] ;  /* 0x0000000a0e118981 */ /* 0x000f68000c1e1500 */
[----:B------:R-:W5:Y:S04]  /*0940*/  @!P0 LDG.E.U16 R12, desc[UR10][R12.64] ;  /* 0x0000000a0c0c8981 */ /* 0x000f68000c1e1500 */
[----:B------:R-:W5:Y:S04]  /*0950*/  @!P2 LDG.E.U16 R22, desc[UR10][R10.64+0x4] ;  /* 0x0000040a0a16a981 */ /* 0x000f68000c1e1500 */
[----:B------:R-:W5:Y:S04]  /*0960*/  @!P3 LDG.E.U16 R23, desc[UR10][R14.64+0x6] ;  /* 0x0000060a0e17b981 */ /* 0x000f68000c1e1500 */
[----:B------:R-:W5:Y:S01]  /*0970*/  @!P3 LDG.E.U16 R24, desc[UR10][R10.64+0x6] ;  /* 0x0000060a0a18b981 */ /* 0x000f62000c1e1500 */
[----:B------:R-:W-:Y:S01]  /*0980*/  IADD3 R16, PT, PT, R16, 0x4, RZ ;  /* 0x0000000410107810 */ /* 0x000fe20007ffe0ff */
[----:B---3--:R-:W-:-:S02]  /*0990*/  @!P1 HADD2.F32 R19, -RZ, R19.H0_H0 ;  /* 0x20000013ff139230 */ /* 0x008fc40000004100 */
[----:B----4-:R-:W-:Y:S02]  /*09a0*/  @!P2 HADD2.F32 R21, -RZ, R21.H0_H0 ;  /* 0x20000015ff15a230 */ /* 0x010fe40000004100 */
[----:B--2---:R-:W-:Y:S02]  /*09b0*/  @!P1 HADD2.F32 R20, -RZ, R20.H0_H0 ;  /* 0x20000014ff149230 */ /* 0x004fe40000004100 */
[----:B-----5:R-:W-:Y:S02]  /*09c0*/  @!P0 HADD2.F32 R17, -RZ, R17.H0_H0 ;  /* 0x20000011ff118230 */ /* 0x020fe40000004100 */
[----:B------:R-:W-:-:S05]  /*09d0*/  @!P0 HADD2.F32 R18, -RZ, R12.H0_H0 ;  /* 0x2000000cff128230 */ /* 0x000fca0000004100 */
[----:B------:R-:W-:Y:S01]  /*09e0*/  @!P0 FFMA R8, R17, R18, R8 ;  /* 0x0000001211088223 */ /* 0x000fe20000000008 */
[----:B------:R-:W-:-:S03]  /*09f0*/  @!P2 HADD2.F32 R22, -RZ, R22.H0_H0 ;  /* 0x20000016ff16a230 */ /* 0x000fc60000004100 */
[----:B------:R-:W-:Y:S01]  /*0a00*/  @!P1 FFMA R8, R19, R20, R8 ;  /* 0x0000001413089223 */ /* 0x000fe20000000008 */
[----:B------:R-:W-:Y:S02]  /*0a10*/  @!P3 HADD2.F32 R23, -RZ, R23.H0_H0 ;  /* 0x20000017ff17b230 */ /* 0x000fe40000004100 */
[----:B------:R-:W-:Y:S02]  /*0a20*/  @!P3 HADD2.F32 R24, -RZ, R24.H0_H0 ;  /* 0x20000018ff18b230 */ /* 0x000fe40000004100 */
[----:B------:R-:W-:-:S04]  /*0a30*/  @!P2 FFMA R8, R21, R22, R8 ;  /* 0x000000161508a223 */ /* 0x000fc80000000008 */
[----:B------:R-:W-:-:S07]  /*0a40*/  @!P3 FFMA R8, R23, R24, R8 ;  /* 0x000000181708b223 */ /* 0x000fce0000000008 */
.L_x_5:
[----:B------:R-:W-:Y:S05]  /*0a50*/  BRA.U !UP0, `(.L_x_4) ;  /* 0x0000000108bc7547 */ /* 0x000fea000b800000 */
[----:B------:R-:W-:Y:S02]  /*0a60*/  UISETP.NE.AND UP0, UPT, UR7, 0x1, UPT ;  /* 0x000000010700788c */ /* 0x000fe4000bf05270 */
[----:B------:R-:W-:-:S04]  /*0a70*/  ULOP3.LUT UR4, UR4, 0x1, URZ, 0xc0, !UPT ;  /* 0x0000000104047892 */ /* 0x000fc8000f8ec0ff */
[----:B------:R-:W-:-:S03]  /*0a80*/  UISETP.NE.U32.AND UP1, UPT, UR4, 0x1, UPT ;  /* 0x000000010400788c */ /* 0x000fc6000bf25070 */
[----:B------:R-:W-:Y:S08]  /*0a90*/  BRA.U !UP0, `(.L_x_6) ;  /* 0x0000000108707547 */ /* 0x000ff0000b800000 */
[-C--:B------:R-:W-:Y:S01]  /*0aa0*/  IADD3 R19, PT, PT, R9, R16.reuse, RZ ;  /* 0x0000001009137210 */ /* 0x080fe20007ffe0ff */
[----:B------:R-:W0:Y:S01]  /*0ab0*/  LDC.64 R14, c[0x0][0x380] ;  /* 0x0000e000ff0e7b82 */ /* 0x000e220000000a00 */
[----:B------:R-:W-:Y:S02]  /*0ac0*/  IADD3 R17, PT, PT, R7, R16, RZ ;  /* 0x0000001007117210 */ /* 0x000fe40007ffe0ff */
[----:B------:R-:W-:-:S04]  /*0ad0*/  IADD3 R10, PT, PT, R19, 0x1, RZ ;  /* 0x00000001130a7810 */ /* 0x000fc80007ffe0ff */
[C---:B------:R-:W-:Y:S02]  /*0ae0*/  VIADDMNMX R12, R17.reuse, 0x1, R10, !PT ;  /* 0x00000001110c7846 */ /* 0x040fe4000780010a */
[----:B------:R-:W-:Y:S02]  /*0af0*/  VIMNMX R10, PT, PT, R17, R19, !PT ;  /* 0x00000013110a7248 */ /* 0x000fe40007fe0100 */
[-C--:B------:R-:W-:Y:S02]  /*0b00*/  ISETP.GE.AND P1, PT, R12, R5.reuse, PT ;  /* 0x000000050c00720c */ /* 0x080fe40003f26270 */
[----:B------:R-:W-:-:S11]  /*0b10*/  ISETP.GE.AND P0, PT, R10, R5, PT ;  /* 0x000000050a00720c */ /* 0x000fd60003f06270 */
[----:B------:R-:W1:Y:S01]  /*0b20*/  @!P1 LDC.64 R10, c[0x0][0x388] ;  /* 0x0000e200ff0a9b82 */ /* 0x000e620000000a00 */
[----:B------:R-:W-:Y:S01]  /*0b30*/  @!P1 SHF.R.S32.HI R21, RZ, 0x1f, R9 ;  /* 0x0000001fff159819 */ /* 0x000fe20000011409 */
[----:B0-----:R-:W-:Y:S01]  /*0b40*/  IMAD.WIDE R14, R17, 0x2, R14 ;  /* 0x00000002110e7825 */ /* 0x001fe200078e020e */
[----:B------:R-:W-:-:S04]  /*0b50*/  @!P1 IADD3 R23, P2, PT, R9, R16, RZ ;  /* 0x0000001009179210 */ /* 0x000fc80007f5e0ff */
[----:B------:R-:W-:Y:S01]  /*0b60*/  @!P1 LEA.HI.X.SX32 R18, R16, R21, 0x1, P2 ;  /* 0x0000001510129211 */ /* 0x000fe200010f0eff */
[----:B------:R-:W0:Y:S01]  /*0b70*/  @!P0 LDC.64 R12, c[0x0][0x388] ;  /* 0x0000e200ff0c8b82 */ /* 0x000e220000000a00 */
[----:B------:R-:W2:Y:S01]  /*0b80*/  @!P0 LDG.E.U16 R17, desc[UR10][R14.64] ;  /* 0x0000000a0e118981 */ /* 0x000ea2000c1e1500 */
[----:B-1----:R-:W-:-:S04]  /*0b90*/  @!P1 LEA R10, P2, R23, R10, 0x1 ;  /* 0x0000000a170a9211 */ /* 0x002fc800078408ff */
[----:B------:R-:W-:Y:S01]  /*0ba0*/  @!P1 LEA.HI.X R11, R23, R11, R18, 0x1, P2 ;  /* 0x0000000b170b9211 */ /* 0x000fe200010f0c12 */
[----:B0-----:R-:W-:-:S04]  /*0bb0*/  @!P0 IMAD.WIDE R12, R19, 0x2, R12 ;  /* 0x00000002130c8825 */ /* 0x001fc800078e020c */
[----:B------:R-:W3:Y:S04]  /*0bc0*/  @!P1 LDG.E.U16 R10, desc[UR10][R10.64+0x2] ;  /* 0x0000020a0a0a9981 */ /* 0x000ee8000c1e1500 */
[----:B------:R-:W4:Y:S04]  /*0bd0*/  @!P1 LDG.E.U16 R19, desc[UR10][R14.64+0x2] ;  /* 0x0000020a0e139981 */ /* 0x000f28000c1e1500 */
[----:B------:R-:W5:Y:S01]  /*0be0*/  @!P0 LDG.E.U16 R12, desc[UR10][R12.64] ;  /* 0x0000000a0c0c8981 */ /* 0x000f62000c1e1500 */
[----:B------:R-:W-:Y:S01]  /*0bf0*/  IADD3 R16, PT, PT, R16, 0x2, RZ ;  /* 0x0000000210107810 */ /* 0x000fe20007ffe0ff */
[----:B--2---:R-:W-:-:S02]  /*0c00*/  @!P0 HADD2.F32 R17, -RZ, R17.H0_H0 ;  /* 0x20000011ff118230 */ /* 0x004fc40000004100 */
[----:B---3--:R-:W-:Y:S02]  /*0c10*/  @!P1 HADD2.F32 R20, -RZ, R10.H0_H0 ;  /* 0x2000000aff149230 */ /* 0x008fe40000004100 */
[----:B----4-:R-:W-:Y:S02]  /*0c20*/  @!P1 HADD2.F32 R19, -RZ, R19.H0_H0 ;  /* 0x20000013ff139230 */ /* 0x010fe40000004100 */
[----:B-----5:R-:W-:-:S05]  /*0c30*/  @!P0 HADD2.F32 R18, -RZ, R12.H0_H0 ;  /* 0x2000000cff128230 */ /* 0x020fca0000004100 */
[----:B------:R-:W-:-:S04]  /*0c40*/  @!P0 FFMA R8, R17, R18, R8 ;  /* 0x0000001211088223 */ /* 0x000fc80000000008 */
[----:B------:R-:W-:-:S07]  /*0c50*/  @!P1 FFMA R8, R19, R20, R8 ;  /* 0x0000001413089223 */ /* 0x000fce0000000008 */
.L_x_6:
[----:B------:R-:W-:Y:S05]  /*0c60*/  BRA.U UP1, `(.L_x_4) ;  /* 0x0000000101387547 */ /* 0x000fea000b800000 */
[-C--:B------:R-:W-:Y:S02]  /*0c70*/  IADD3 R14, PT, PT, R9, R16.reuse, RZ ;  /* 0x00000010090e7210 */ /* 0x080fe40007ffe0ff */
[----:B------:R-:W-:-:S04]  /*0c80*/  IADD3 R9, PT, PT, R7, R16, RZ ;  /* 0x0000001007097210 */ /* 0x000fc80007ffe0ff */
[----:B------:R-:W-:-:S04]  /*0c90*/  VIMNMX R10, PT, PT, R9, R14, !PT ;  /* 0x0000000e090a7248 */ /* 0x000fc80007fe0100 */
[----:B------:R-:W-:-:S13]  /*0ca0*/  ISETP.GE.AND P0, PT, R10, R5, PT ;  /* 0x000000050a00720c */ /* 0x000fda0003f06270 */
[----:B------:R-:W-:Y:S05]  /*0cb0*/  @P0 BRA `(.L_x_4) ;  /* 0x0000000000240947 */ /* 0x000fea0003800000 */
[----:B------:R-:W0:Y:S08]  /*0cc0*/  LDC.64 R10, c[0x0][0x380] ;  /* 0x0000e000ff0a7b82 */ /* 0x000e300000000a00 */
[----:B------:R-:W1:Y:S01]  /*0cd0*/  LDC.64 R12, c[0x0][0x388] ;  /* 0x0000e200ff0c7b82 */ /* 0x000e620000000a00 */
[----:B0-----:R-:W-:-:S06]  /*0ce0*/  IMAD.WIDE R10, R9, 0x2, R10 ;  /* 0x00000002090a7825 */ /* 0x001fcc00078e020a */
[----:B------:R-:W2:Y:S01]  /*0cf0*/  LDG.E.U16 R10, desc[UR10][R10.64] ;  /* 0x0000000a0a0a7981 */ /* 0x000ea2000c1e1500 */
[----:B-1----:R-:W-:-:S06]  /*0d00*/  IMAD.WIDE R12, R14, 0x2, R12 ;  /* 0x000000020e0c7825 */ /* 0x002fcc00078e020c */
[----:B------:R-:W3:Y:S01]  /*0d10*/  LDG.E.U16 R12, desc[UR10][R12.64] ;  /* 0x0000000a0c0c7981 */ /* 0x000ee2000c1e1500 */
[----:B--2---:R-:W-:Y:S02]  /*0d20*/  HADD2.F32 R9, -RZ, R10.H0_H0 ;  /* 0x2000000aff097230 */ /* 0x004fe40000004100 */
[----:B---3--:R-:W-:-:S05]  /*0d30*/  HADD2.F32 R14, -RZ, R12.H0_H0 ;  /* 0x2000000cff0e7230 */ /* 0x008fca0000004100 */
[----:B------:R-:W-:-:S07]  /*0d40*/  FFMA R8, R9, R14, R8 ;  /* 0x0000000e09087223 */ /* 0x000fce0000000008 */
.L_x_4:
[----:B------:R-:W0:Y:S01]  /*0d50*/  LDCU UR7, c[0x0][0x3a0] ;  /* 0x00007400ff0777ac */ /* 0x000e220008000800 */
[C---:B------:R-:W-:Y:S02]  /*0d60*/  LEA R9, R6.reuse, R1, 0x2 ;  /* 0x0000000106097211 */ /* 0x040fe400078e10ff */
[----:B------:R-:W-:Y:S01]  /*0d70*/  IADD3 R6, PT, PT, R6, 0x1, RZ ;  /* 0x0000000106067810 */ /* 0x000fe20007ffe0ff */
[----:B------:R-:W1:Y:S01]  /*0d80*/  LDCU UR4, c[0x0][0x3a8] ;  /* 0x00007500ff0477ac */ /* 0x000e620008000800 */
[----:B0-----:R-:W-:Y:S02]  /*0d90*/  FMUL R8, R8, UR7 ;  /* 0x0000000708087c20 */ /* 0x001fe40008400000 */
[----:B-1----:R-:W-:-:S03]  /*0da0*/  ISETP.NE.AND P0, PT, R6, UR4, PT ;  /* 0x0000000406007c0c */ /* 0x002fc6000bf05270 */
[----:B------:R3:W-:Y:S01]  /*0db0*/  STL [R9], R8 ;  /* 0x0000000809007387 */ /* 0x0007e20000100800 */
[----:B------:R-:W-:-:S09]  /*0dc0*/  FMNMX R3, R8, R3, !PT ;  /* 0x0000000308037209 */ /* 0x000fd20007800000 */
[----:B---3--:R-:W-:Y:S05]  /*0dd0*/  @!P0 BRA `(.L_x_7) ;  /* 0x0000000000d88947 */ /* 0x008fea0003800000 */
[----:B------:R-:W-:Y:S05]  /*0de0*/  BRA `(.L_x_8) ;  /* 0xfffffff000f47947 */ /* 0x000fea000383ffff */
.L_x_1:
[----:B------:R-:W0:Y:S01]  /*0df0*/  LDCU UR9, c[0x0][0x3a0] ;  /* 0x00007400ff0977ac */ /* 0x000e220008000800 */
[----:B------:R-:W-:Y:S01]  /*0e00*/  HFMA2 R0, -RZ, RZ, 0, 0 ;  /* 0x00000000ff007431 */ /* 0x000fe200000001ff */
[----:B------:R-:W-:Y:S01]  /*0e10*/  MOV R3, 0xff800000 ;  /* 0xff80000000037802 */ /* 0x000fe20000000f00 */
[----:B------:R-:W-:Y:S02]  /*0e20*/  UISETP.GE.U32.AND UP0, UPT, UR7, 0x7, UPT ;  /* 0x000000070700788c */ /* 0x000fe4000bf06070 */
[----:B------:R-:W-:-:S04]  /*0e30*/  ULOP3.LUT UR8, UR4, 0x7, URZ, 0xc0, !UPT ;  /* 0x0000000704087892 */ /* 0x000fc8000f8ec0ff */
[----:B------:R-:W-:Y:S01]  /*0e40*/  UISETP.NE.AND UP1, UPT, UR8, URZ, UPT ;  /* 0x000000ff0800728c */ /* 0x000fe2000bf25270 */
[----:B0-----:R-:W-:Y:S02]  /*0e50*/  FMUL R8, RZ, UR9 ;  /* 0x00000009ff087c20 */ /* 0x001fe40008400000 */
[----:B------:R-:W-:Y:S08]  /*0e60*/  BRA.U !UP0, `(.L_x_9) ;  /* 0x0000000108487547 */ /* 0x000ff0000b800000 */
[----:B------:R-:W-:Y:S01]  /*0e70*/  ULOP3.LUT UR7, UR4, 0xfffffff8, URZ, 0xc0, !UPT ;  /* 0xfffffff804077892 */ /* 0x000fe2000f8ec0ff */
[----:B------:R-:W-:Y:S02]  /*0e80*/  MOV R3, 0xff800000 ;  /* 0xff80000000037802 */ /* 0x000fe40000000f00 */
[----:B------:R-:W-:-:S03]  /*0e90*/  MOV R2, RZ ;  /* 0x000000ff00027202 */ /* 0x000fc60000000f00 */
[----:B------:R-:W-:-:S07]  /*0ea0*/  MOV R0, UR7 ;  /* 0x0000000700007c02 */ /* 0x000fce0008000f00 */
.L_x_10:
[----:B0-----:R-:W-:Y:S01]  /*0eb0*/  LEA R12, R2, R1, 0x2 ;  /* 0x00000001020c7211 */ /* 0x001fe200078e10ff */
[----:B------:R-:W-:Y:S01]  /*0ec0*/  IMAD.MOV.U32 R6, RZ, RZ, R8 ;  /* 0x000000ffff067224 */ /* 0x000fe200078e0008 */
[-C--:B------:R-:W-:Y:S02]  /*0ed0*/  MOV R9, R8.reuse ;  /* 0x0000000800097202 */ /* 0x080fe40000000f00 */
[-C--:B------:R-:W-:Y:S02]  /*0ee0*/  MOV R10, R8.reuse ;  /* 0x00000008000a7202 */ /* 0x080fe40000000f00 */
[-C--:B------:R-:W-:Y:S02]  /*0ef0*/  MOV R4, R8.reuse ;  /* 0x0000000800047202 */ /* 0x080fe40000000f00 */
[-C--:B------:R-:W-:Y:S02]  /*0f00*/  MOV R5, R8.reuse ;  /* 0x0000000800057202 */ /* 0x080fe40000000f00 */
[----:B------:R-:W-:-:S02]  /*0f10*/  MOV R7, R8 ;  /* 0x0000000800077202 */ /* 0x000fc40000000f00 */
[----:B------:R-:W-:Y:S02]  /*0f20*/  MOV R11, R8 ;  /* 0x00000008000b7202 */ /* 0x000fe40000000f00 */
[----:B------:R-:W-:Y:S01]  /*0f30*/  IADD3 R2, PT, PT, R2, 0x8, RZ ;  /* 0x0000000802027810 */ /* 0x000fe20007ffe0ff */
[----:B------:R0:W-:Y:S01]  /*0f40*/  STL.128 [R12+0x10], R4 ;  /* 0x000010040c007387 */ /* 0x0001e20000100c00 */
[----:B------:R-:W-:Y:S02]  /*0f50*/  FMNMX R3, R8, R3, !PT ;  /* 0x0000000308037209 */ /* 0x000fe40007800000 */
[----:B------:R-:W-:Y:S01]  /*0f60*/  ISETP.NE.AND P0, PT, R2, R0, PT ;  /* 0x000000000200720c */ /* 0x000fe20003f05270 */
[----:B------:R0:W-:-:S12]  /*0f70*/  STL.128 [R12], R8 ;  /* 0x000000080c007387 */ /* 0x0001d80000100c00 */
[----:B------:R-:W-:Y:S05]  /*0f80*/  @P0 BRA `(.L_x_10) ;  /* 0xfffffffc00c80947 */ /* 0x000fea000383ffff */
.L_x_9:
[----:B------:R-:W-:Y:S05]  /*0f90*/  BRA.U !UP1, `(.L_x_7) ;  /* 0x0000000109687547 */ /* 0x000fea000b800000 */
[----:B------:R-:W-:Y:S01]  /*0fa0*/  UISETP.GE.U32.AND UP0, UPT, UR8, 0x4, UPT ;  /* 0x000000040800788c */ /* 0x000fe2000bf06070 */
[-C--:B0-----:R-:W-:Y:S01]  /*0fb0*/  MOV R9, R8.reuse ;  /* 0x0000000800097202 */ /* 0x081fe20000000f00 */
[----:B------:R-:W-:Y:S01]  /*0fc0*/  ULOP3.LUT UR7, UR4, 0x3, URZ, 0xc0, !UPT ;  /* 0x0000000304077892 */ /* 0x000fe2000f8ec0ff */
[-C--:B------:R-:W-:Y:S02]  /*0fd0*/  MOV R4, R8.reuse ;  /* 0x0000000800047202 */ /* 0x080fe40000000f00 */
[----:B------:R-:W-:Y:S02]  /*0fe0*/  MOV R5, R8 ;  /* 0x0000000800057202 */ /* 0x000fe40000000f00 */
[----:B------:R-:W-:Y:S01]  /*0ff0*/  PLOP3.LUT P0, PT, PT, PT, UP0, 0x80, 0x8 ;  /* 0x000000000008781c */ /* 0x000fe20003f0f008 */
[----:B------:R-:W-:-:S12]  /*1000*/  UISETP.NE.AND UP0, UPT, UR7, URZ, UPT ;  /* 0x000000ff0700728c */ /* 0x000fd8000bf05270 */
[C---:B------:R-:W-:Y:S02]  /*1010*/  @P0 LEA R2, R0.reuse, R1, 0x2 ;  /* 0x0000000100020211 */ /* 0x040fe400078e10ff */
[----:B------:R-:W-:Y:S02]  /*1020*/  @P0 FMNMX R3, R3, R8, !PT ;  /* 0x0000000803030209 */ /* 0x000fe40007800000 */
[----:B------:R-:W-:Y:S01]  /*1030*/  @P0 IADD3 R0, PT, PT, R0, 0x4, RZ ;  /* 0x0000000400000810 */ /* 0x000fe20007ffe0ff */
[----:B------:R1:W-:Y:S04]  /*1040*/  @P0 STL.64 [R2], R8 ;  /* 0x0000000802000387 */ /* 0x0003e80000100a00 */
[----:B------:R1:W-:Y:S01]  /*1050*/  @P0 STL.64 [R2+0x8], R4 ;  /* 0x0000080402000387 */ /* 0x0003e20000100a00 */
[----:B------:R-:W-:Y:S05]  /*1060*/  BRA.U !UP0, `(.L_x_7) ;  /* 0x0000000108347547 */ /* 0x000fea000b800000 */
[----:B------:R-:W-:Y:S01]  /*1070*/  UISETP.NE.AND UP0, UPT, UR7, 0x1, UPT ;  /* 0x000000010700788c */ /* 0x000fe2000bf05270 */
[----:B-1----:R-:W-:Y:S01]  /*1080*/  MOV R9, R8 ;  /* 0x0000000800097202 */ /* 0x002fe20000000f00 */
[----:B------:R-:W-:-:S04]  /*1090*/  ULOP3.LUT UR7, UR4, 0x1, URZ, 0xc0, !UPT ;  /* 0x0000000104077892 */ /* 0x000fc8000f8ec0ff */
[----:B------:R-:W-:Y:S01]  /*10a0*/  UISETP.NE.U32.AND UP1, UPT, UR7, 0x1, UPT ;  /* 0x000000010700788c */ /* 0x000fe2000bf25070 */
[----:B------:R-:W-:-:S05]  /*10b0*/  PLOP3.LUT P0, PT, PT, PT, UP0, 0x80, 0x8 ;  /* 0x000000000008781c */ /* 0x000fca0003f0f008 */
[----:B------:R-:W-:-:S08]  /*10c0*/  PLOP3.LUT P1, PT, PT, PT, UP1, 0x80, 0x8 ;  /* 0x000000000008781c */ /* 0x000fd00003f2f018 */
[CC--:B------:R-:W-:Y:S02]  /*10d0*/  @P0 LEA R2, R0.reuse, R1.reuse, 0x2 ;  /* 0x0000000100020211 */ /* 0x0c0fe400078e10ff */
[----:B------:R-:W-:Y:S02]  /*10e0*/  @P0 IADD3 R0, PT, PT, R0, 0x2, RZ ;  /* 0x0000000200000810 */ /* 0x000fe40007ffe0ff */
[-C--:B------:R-:W-:Y:S01]  /*10f0*/  @P0 FMNMX R3, R3, R8.reuse, !PT ;  /* 0x0000000803030209 */ /* 0x080fe20007800000 */
[----:B------:R2:W-:Y:S01]  /*1100*/  @P0 STL.64 [R2], R8 ;  /* 0x0000000802000387 */ /* 0x0005e20000100a00 */
[----:B------:R-:W-:Y:S02]  /*1110*/  @!P1 LEA R5, R0, R1, 0x2 ;  /* 0x0000000100059211 */ /* 0x000fe400078e10ff */
[----:B------:R-:W-:-:S03]  /*1120*/  @!P1 FMNMX R3, R3, R8, !PT ;  /* 0x0000000803039209 */ /* 0x000fc60007800000 */
[----:B------:R2:W-:Y:S04]  /*1130*/  @!P1 STL [R5], R8 ;  /* 0x0000000805009387 */ /* 0x0005e80000100800 */
.L_x_7:
[----:B------:R-:W-:Y:S01]  /*1140*/  UISETP.GE.AND UP0, UPT, UR4, 0x1, UPT ;  /* 0x000000010400788c */ /* 0x000fe2000bf06270 */
[----:B012---:R-:W-:-:S08]  /*1150*/  HFMA2 R9, -RZ, RZ, 0, 0 ;  /* 0x00000000ff097431 */ /* 0x007fd000000001ff */
[----:B------:R-:W-:Y:S05]  /*1160*/  BRA.U !UP0, `(.L_x_11) ;  /* 0x0000000d08387547 */ /* 0x000fea000b800000 */
[----:B------:R-:W-:Y:S01]  /*1170*/  UISETP.GE.U32.AND UP1, UPT, UR4, 0x8, UPT ;  /* 0x000000080400788c */ /* 0x000fe2000bf26070 */
[----:B------:R-:W-:Y:S01]  /*1180*/  MOV R9, RZ ;  /* 0x000000ff00097202 */ /* 0x000fe20000000f00 */
[----:B------:R-:W-:Y:S01]  /*1190*/  ULOP3.LUT UR8, UR4, 0x7, URZ, 0xc0, !UPT ;  /* 0x0000000704087892 */ /* 0x000fe2000f8ec0ff */
[----:B------:R-:W-:-:S03]  /*11a0*/  MOV R0, RZ ;  /* 0x000000ff00007202 */ /* 0x000fc60000000f00 */
[----:B------:R-:W-:-:S03]  /*11b0*/  UISETP.NE.AND UP2, UPT, UR8, URZ, UPT ;  /* 0x000000ff0800728c */ /* 0x000fc6000bf45270 */
[----:B------:R-:W-:Y:S08]  /*11c0*/  BRA.U !UP1, `(.L_x_12) ;  /* 0x0000000509787547 */ /* 0x000ff0000b800000 */
[----:B------:R-:W-:Y:S01]  /*11d0*/  ULOP3.LUT UR7, UR4, 0x7ffffff8, URZ, 0xc0, !UPT ;  /* 0x7ffffff804077892 */ /* 0x000fe2000f8ec0ff */
[----:B------:R-:W-:Y:S01]  /*11e0*/  HFMA2 R2, -RZ, RZ, 0, 0 ;  /* 0x00000000ff027431 */ /* 0x000fe200000001ff */
[----:B------:R-:W-:-:S04]  /*11f0*/  MOV R9, RZ ;  /* 0x000000ff00097202 */ /* 0x000fc80000000f00 */
[----:B------:R-:W-:-:S07]  /*1200*/  MOV R0, UR7 ;  /* 0x0000000700007c02 */ /* 0x000fce0008000f00 */
.L_x_13:
[----:B--2---:R-:W-:-:S05]  /*1210*/  LEA R8, R2, R1, 0x2 ;  /* 0x0000000102087211 */ /* 0x004fca00078e10ff */
[----:B------:R-:W2:Y:S04]  /*1220*/  LDL.128 R4, [R8] ;  /* 0x0000000008047983 */ /* 0x000ea80000100c00 */
[----:B------:R-:W3:Y:S01]  /*1230*/  LDL.128 R12, [R8+0x10] ;  /* 0x00001000080c7983 */ /* 0x000ee20000100c00 */
[----:B------:R-:W-:Y:S01]  /*1240*/  MOV R16, 0x3bbb989d ;  /* 0x3bbb989d00107802 */ /* 0x000fe20000000f00 */
[----:B------:R-:W-:Y:S01]  /*1250*/  IMAD.MOV.U32 R17, RZ, RZ, 0x437c0000 ;  /* 0x437c0000ff117424 */ /* 0x000fe200078e00ff */
[----:B------:R-:W-:-:S04]  /*1260*/  IADD3 R2, PT, PT, R2, 0x8, RZ ;  /* 0x0000000802027810 */ /* 0x000fc80007ffe0ff */
[----:B------:R-:W-:Y:S01]  /*1270*/  ISETP.NE.AND P0, PT, R2, R0, PT ;  /* 0x000000000200720c */ /* 0x000fe20003f05270 */
[--C-:B--2---:R-:W-:Y:S01]  /*1280*/  FADD R21, R4, -R3.reuse ;  /* 0x8000000304157221 */ /* 0x104fe20000000000 */
[--C-:B------:R-:W-:Y:S01]  /*1290*/  FADD R19, R5, -R3.reuse ;  /* 0x8000000305137221 */ /* 0x100fe20000000000 */
[--C-:B------:R-:W-:Y:S02]  /*12a0*/  FADD R11, R6, -R3.reuse ;  /* 0x80000003060b7221 */ /* 0x100fe40000000000 */
[-C--:B------:R-:W-:Y:S01]  /*12b0*/  FFMA.SAT R4, R21, R16.reuse, 0.5 ;  /* 0x3f00000015047423 */ /* 0x080fe20000002010 */
[-C--:B------:R-:W-:Y:S01]  /*12c0*/  FFMA.SAT R18, R19, R16.reuse, 0.5 ;  /* 0x3f00000013127423 */ /* 0x080fe20000002010 */
[-C--:B------:R-:W-:Y:S01]  /*12d0*/  FFMA.SAT R6, R11, R16.reuse, 0.5 ;  /* 0x3f0000000b067423 */ /* 0x080fe20000002010 */
[--C-:B---3--:R-:W-:Y:S01]  /*12e0*/  FADD R23, R13, -R3.reuse ;  /* 0x800000030d177221 */ /* 0x108fe20000000000 */
[-C--:B------:R-:W-:Y:S01]  /*12f0*/  FFMA.RM R4, R4, R17.reuse, 12582913 ;  /* 0x4b40000104047423 */ /* 0x080fe20000004011 */
[-C--:B------:R-:W-:Y:S01]  /*1300*/  FFMA.RM R5, R18, R17.reuse, 12582913 ;  /* 0x4b40000112057423 */ /* 0x080fe20000004011 */
[-C--:B------:R-:W-:Y:S01]  /*1310*/  FFMA.RM R6, R6, R17.reuse, 12582913 ;  /* 0x4b40000106067423 */ /* 0x080fe20000004011 */
[-C--:B------:R-:W-:Y:S01]  /*1320*/  FFMA.SAT R28, R23, R16.reuse, 0.5 ;  /* 0x3f000000171c7423 */ /* 0x080fe20000002010 */
[----:B------:R-:W-:Y:S01]  /*1330*/  FADD R10, R4, -12583039 ;  /* 0xcb40007f040a7421 */ /* 0x000fe20000000000 */
[----:B------:R-:W-:Y:S01]  /*1340*/  FADD R18, R5, -12583039 ;  /* 0xcb40007f05127421 */ /* 0x000fe20000000000 */
[----:B------:R-:W-:Y:S01]  /*1350*/  FADD R22, R6, -12583039 ;  /* 0xcb40007f06167421 */ /* 0x000fe20000000000 */
[--C-:B------:R-:W-:Y:S01]  /*1360*/  FADD R25, R15, -R3.reuse ;  /* 0x800000030f197221 */ /* 0x100fe20000000000 */
[----:B------:R-:W-:Y:S01]  /*1370*/  FFMA R10, R21, 1.4426950216293334961, -R10 ;  /* 0x3fb8aa3b150a7823 */ /* 0x000fe2000000080a */
[----:B------:R-:W-:Y:S01]  /*1380*/  FFMA R18, R19, 1.4426950216293334961, -R18 ;  /* 0x3fb8aa3b13127823 */ /* 0x000fe20000000812 */
[----:B------:R-:W-:Y:S01]  /*1390*/  FFMA R22, R11, 1.4426950216293334961, -R22 ;  /* 0x3fb8aa3b0b167823 */ /* 0x000fe20000000816 */
[----:B------:R-:W-:Y:S01]  /*13a0*/  SHF.L.U32 R4, R4, 0x17, RZ ;  /* 0x0000001704047819 */ /* 0x000fe200000006ff */
[----:B------:R-:W-:Y:S01]  /*13b0*/  FFMA R10, R21, 1.925963033500011079e-08, R10 ;  /* 0x32a57060150a7823 */ /* 0x000fe2000000000a */
[--C-:B------:R-:W-:Y:S01]  /*13c0*/  FADD R21, R7, -R3.reuse ;  /* 0x8000000307157221 */ /* 0x100fe20000000000 */
[----:B------:R-:W-:Y:S01]  /*13d0*/  FFMA R20, R19, 1.925963033500011079e-08, R18 ;  /* 0x32a5706013147823 */ /* 0x000fe20000000012 */
[----:B------:R-:W-:Y:S01]  /*13e0*/  FADD R19, R12, -R3 ;  /* 0x800000030c137221 */ /* 0x000fe20000000000 */
[----:B------:R0:W1:Y:S01]  /*13f0*/  MUFU.EX2 R7, R10 ;  /* 0x0000000a00077308 */ /* 0x0000620000000800 */
[-C--:B------:R-:W-:Y:S01]  /*1400*/  FFMA.SAT R24, R21, R16.reuse, 0.5 ;  /* 0x3f00000015187423 */ /* 0x080fe20000002010 */
[----:B------:R-:W-:Y:S01]  /*1410*/  FFMA R22, R11, 1.925963033500011079e-08, R22 ;  /* 0x32a570600b167823 */ /* 0x000fe20000000016 */
[----:B------:R-:W-:Y:S01]  /*1420*/  FFMA.SAT R26, R19, R16, 0.5 ;  /* 0x3f000000131a7423 */ /* 0x000fe20000002010 */
[-C--:B------:R-:W-:Y:S01]  /*1430*/  FFMA.RM R11, R28, R17.reuse, 12582913 ;  /* 0x4b4000011c0b7423 */ /* 0x080fe20000004011 */
[----:B------:R-:W-:Y:S01]  /*1440*/  FFMA.RM R18, R24, R17, 12582913 ;  /* 0x4b40000118127423 */ /* 0x000fe20000004011 */
[----:B------:R-:W-:-:S02]  /*1450*/  SHF.L.U32 R5, R5, 0x17, RZ ;  /* 0x0000001705057819 */ /* 0x000fc400000006ff */
[----:B------:R2:W3:Y:S01]  /*1460*/  MUFU.EX2 R12, R20 ;  /* 0x00000014000c7308 */ /* 0x0004e20000000800 */
[----:B------:R-:W-:Y:S01]  /*1470*/  FADD R24, R18, -12583039 ;  /* 0xcb40007f12187421 */ /* 0x000fe20000000000 */
[----:B0-----:R-:W-:Y:S01]  /*1480*/  FFMA.RM R10, R26, R17, 12582913 ;  /* 0x4b4000011a0a7423 */ /* 0x001fe20000004011 */
[----:B------:R-:W-:Y:S02]  /*1490*/  SHF.L.U32 R6, R6, 0x17, RZ ;  /* 0x0000001706067819 */ /* 0x000fe400000006ff */
[C---:B------:R-:W-:Y:S01]  /*14a0*/  FFMA R24, R21.reuse, 1.4426950216293334961, -R24 ;  /* 0x3fb8aa3b15187823 */ /* 0x040fe20000000818 */
[----:B------:R-:W-:Y:S02]  /*14b0*/  FADD R26, R10, -12583039 ;  /* 0xcb40007f0a1a7421 */ /* 0x000fe40000000000 */
[----:B------:R0:W4:Y:S01]  /*14c0*/  MUFU.EX2 R13, R22 ;  /* 0x00000016000d7308 */ /* 0x0001220000000800 */
[----:B------:R-:W-:Y:S01]  /*14d0*/  FFMA R24, R21, 1.925963033500011079e-08, R24 ;  /* 0x32a5706015187823 */ /* 0x000fe20000000018 */
[----:B------:R-:W-:Y:S01]  /*14e0*/  FFMA R26, R19, 1.4426950216293334961, -R26 ;  /* 0x3fb8aa3b131a7823 */ /* 0x000fe2000000081a */
[----:B------:R-:W-:Y:S01]  /*14f0*/  FADD R21, R14, -R3 ;  /* 0x800000030e157221 */ /* 0x000fe20000000000 */
[----:B--2---:R-:W-:Y:S01]  /*1500*/  FADD R20, R11, -12583039 ;  /* 0xcb40007f0b147421 */ /* 0x004fe20000000000 */
[----:B-1----:R-:W-:Y:S01]  /*1510*/  FMUL R4, R4, R7 ;  /* 0x0000000704047220 */ /* 0x002fe20000400000 */
[----:B------:R-:W-:Y:S01]  /*1520*/  FFMA R19, R19, 1.925963033500011079e-08, R26 ;  /* 0x32a5706013137823 */ /* 0x000fe2000000001a */
[----:B------:R-:W-:Y:S01]  /*1530*/  FFMA.SAT R26, R21, R16, 0.5 ;  /* 0x3f000000151a7423 */ /* 0x000fe20000002010 */
[----:B------:R-:W-:Y:S01]  /*1540*/  FFMA R20, R23, 1.4426950216293334961, -R20 ;  /* 0x3fb8aa3b17147823 */ /* 0x000fe20000000814 */
[----:B------:R1:W2:Y:S01]  /*1550*/  MUFU.EX2 R14, R24 ;  /* 0x00000018000e7308 */ /* 0x0002a20000000800 */
[----:B---3--:R-:W-:Y:S01]  /*1560*/  FMUL R5, R5, R12 ;  /* 0x0000000c05057220 */ /* 0x008fe20000400000 */
[-C--:B------:R-:W-:Y:S01]  /*1570*/  FFMA.RM R15, R26, R17.reuse, 12582913 ;  /* 0x4b4000011a0f7423 */ /* 0x080fe20000004011 */
[----:B------:R-:W-:Y:S01]  /*1580*/  FFMA.SAT R26, R25, R16, 0.5 ;  /* 0x3f000000191a7423 */ /* 0x000fe20000002010 */
[----:B0-----:R-:W-:Y:S01]  /*1590*/  FFMA R22, R23, 1.925963033500011079e-08, R20 ;  /* 0x32a5706017167823 */ /* 0x001fe20000000014 */
[----:B------:R-:W-:Y:S01]  /*15a0*/  SHF.L.U32 R23, R18, 0x17, RZ ;  /* 0x0000001712177819 */ /* 0x000fe200000006ff */
[C---:B------:R-:W-:Y:S01]  /*15b0*/  FADD R16, R15.reuse, -12583039 ;  /* 0xcb40007f0f107421 */ /* 0x040fe20000000000 */
[----:B------:R-:W-:Y:S01]  /*15c0*/  FFMA.RM R20, R26, R17, 12582913 ;  /* 0x4b4000011a147423 */ /* 0x000fe20000004011 */
[----:B------:R-:W0:Y:S01]  /*15d0*/  MUFU.EX2 R19, R19 ;  /* 0x0000001300137308 */ /* 0x000e220000000800 */
[----:B------:R-:W-:Y:S01]  /*15e0*/  SHF.L.U32 R15, R15, 0x17, RZ ;  /* 0x000000170f0f7819 */ /* 0x000fe200000006ff */
[C---:B------:R-:W-:Y:S01]  /*15f0*/  FFMA R16, R21.reuse, 1.4426950216293334961, -R16 ;  /* 0x3fb8aa3b15107823 */ /* 0x040fe20000000810 */
[----:B-1----:R-:W-:Y:S01]  /*1600*/  FADD R24, R20, -12583039 ;  /* 0xcb40007f14187421 */ /* 0x002fe20000000000 */
[----:B------:R-:W-:Y:S01]  /*1610*/  SHF.L.U32 R12, R10, 0x17, RZ ;  /* 0x000000170a0c7819 */ /* 0x000fe200000006ff */
[----:B----4-:R-:W-:Y:S01]  /*1620*/  FMUL R6, R6, R13 ;  /* 0x0000000d06067220 */ /* 0x010fe20000400000 */
[----:B------:R-:W-:Y:S01]  /*1630*/  FFMA R16, R21, 1.925963033500011079e-08, R16 ;  /* 0x32a5706015107823 */ /* 0x000fe20000000010 */
[----:B------:R-:W-:Y:S01]  /*1640*/  FFMA R24, R25, 1.4426950216293334961, -R24 ;  /* 0x3fb8aa3b19187823 */ /* 0x000fe20000000818 */
[----:B------:R-:W1:Y:S01]  /*1650*/  MUFU.EX2 R17, R22 ;  /* 0x0000001600117308 */ /* 0x000e620000000800 */
[----:B--2---:R-:W-:Y:S01]  /*1660*/  FMUL R7, R23, R14 ;  /* 0x0000000e17077220 */ /* 0x004fe20000400000 */
[----:B------:R-:W-:Y:S01]  /*1670*/  SHF.L.U32 R14, R11, 0x17, RZ ;  /* 0x000000170b0e7819 */ /* 0x000fe200000006ff */
[----:B------:R-:W-:Y:S01]  /*1680*/  FFMA R21, R25, 1.925963033500011079e-08, R24 ;  /* 0x32a5706019157823 */ /* 0x000fe20000000018 */
[----:B------:R-:W-:Y:S01]  /*1690*/  SHF.L.U32 R20, R20, 0x17, RZ ;  /* 0x0000001714147819 */ /* 0x000fe200000006ff */
[----:B------:R-:W-:Y:S01]  /*16a0*/  FADD R10, R4, R9 ;  /* 0x00000009040a7221 */ /* 0x000fe20000000000 */
[----:B------:R2:W-:Y:S02]  /*16b0*/  STL.128 [R8], R4 ;  /* 0x0000000408007387 */ /* 0x0005e40000100c00 */
[----:B------:R-:W3:Y:S01]  /*16c0*/  MUFU.EX2 R16, R16 ;  /* 0x0000001000107308 */ /* 0x000ee20000000800 */
[----:B0-----:R-:W-:Y:S01]  /*16d0*/  FMUL R12, R12, R19 ;  /* 0x000000130c0c7220 */ /* 0x001fe20000400000 */
[----:B------:R-:W-:-:S04]  /*16e0*/  FADD R9, R10, R5 ;  /* 0x000000050a097221 */ /* 0x000fc80000000000 */
[----:B------:R-:W-:Y:S02]  /*16f0*/  FADD R10, R9, R6 ;  /* 0x00000006090a7221 */ /* 0x000fe40000000000 */
[----:B------:R-:W0:Y:S01]  /*1700*/  MUFU.EX2 R21, R21 ;  /* 0x0000001500157308 */ /* 0x000e220000000800 */
[----:B-1----:R-:W-:Y:S01]  /*1710*/  FMUL R13, R14, R17 ;  /* 0x000000110e0d7220 */ /* 0x002fe20000400000 */
[----:B------:R-:W-:-:S04]  /*1720*/  FADD R9, R10, R7 ;  /* 0x000000070a097221 */ /* 0x000fc80000000000 */
[----:B------:R-:W-:Y:S01]  /*1730*/  FADD R10, R9, R12 ;  /* 0x0000000c090a7221 */ /* 0x000fe20000000000 */
[----:B---3--:R-:W-:-:S03]  /*1740*/  FMUL R14, R15, R16 ;  /* 0x000000100f0e7220 */ /* 0x008fc60000400000 */
[----:B------:R-:W-:-:S04]  /*1750*/  FADD R9, R10, R13 ;  /* 0x0000000d0a097221 */ /* 0x000fc80000000000 */
[----:B------:R-:W-:Y:S01]  /*1760*/  FADD R10, R9, R14 ;  /* 0x0000000e090a7221 */ /* 0x000fe20000000000 */
[----:B0-----:R-:W-:-:S04]  /*1770*/  FMUL R15, R20, R21 ;  /* 0x00000015140f7220 */ /* 0x001fc80000400000 */
[----:B------:R-:W-:Y:S01]  /*1780*/  FADD R9, R10, R15 ;  /* 0x0000000f0a097221 */ /* 0x000fe20000000000 */
[----:B------:R2:W-:Y:S01]  /*1790*/  STL.128 [R8+0x10], R12 ;  /* 0x0000100c08007387 */ /* 0x0005e20000100c00 */
[----:B------:R-:W-:Y:S05]  /*17a0*/  @P0 BRA `(.L_x_13) ;  /* 0xfffffff800980947 */ /* 0x000fea000383ffff */
.L_x_12:
[----:B------:R-:W-:Y:S05]  /*17b0*/  BRA.U !UP2, `(.L_x_11) ;  /* 0x000000050aa47547 */ /* 0x000fea000b800000 */
[----:B------:R-:W-:Y:S02]  /*17c0*/  UISETP.GE.U32.AND UP1, UPT, UR8, 0x4, UPT ;  /* 0x000000040800788c */ /* 0x000fe4000bf26070 */
[----:B------:R-:W-:-:S04]  /*17d0*/  ULOP3.LUT UR7, UR4, 0x3, URZ, 0xc0, !UPT ;  /* 0x0000000304077892 */ /* 0x000fc8000f8ec0ff */
[----:B------:R-:W-:-:S03]  /*17e0*/  UISETP.NE.AND UP2, UPT, UR7, URZ, UPT ;  /* 0x000000ff0700728c */ /* 0x000fc6000bf45270 */
[----:B------:R-:W-:Y:S08]  /*17f0*/  BRA.U !UP1, `(.L_x_14) ;  /* 0x0000000109d07547 */ /* 0x000ff0000b800000 */
[----:B------:R-:W-:-:S05]  /*1800*/  LEA R2, R0, R1, 0x2 ;  /* 0x0000000100027211 */ /* 0x000fca00078e10ff */
[----:B--2---:R-:W2:Y:S04]  /*1810*/  LDL R4, [R2] ;  /* 0x0000000002047983 */ /* 0x004ea80000100800 */
[----:B------:R-:W3:Y:S04]  /*1820*/  LDL R8, [R2+0x8] ;  /* 0x0000080002087983 */ /* 0x000ee80000100800 */
[----:B------:R-:W4:Y:S04]  /*1830*/  LDL R14, [R2+0xc] ;  /* 0x00000c00020e7983 */ /* 0x000f280000100800 */
[----:B------:R-:W5:Y:S01]  /*1840*/  LDL R10, [R2+0x4] ;  /* 0x00000400020a7983 */ /* 0x000f620000100800 */
[----:B------:R-:W-:Y:S01]  /*1850*/  HFMA2 R15, -RZ, RZ, 3.7421875, 0 ;  /* 0x437c0000ff0f7431 */ /* 0x000fe200000001ff */
[----:B------:R-:W-:-:S02]  /*1860*/  MOV R13, 0x3bbb989d ;  /* 0x3bbb989d000d7802 */ /* 0x000fc40000000f00 */
[----:B------:R-:W-:Y:S01]  /*1870*/  IADD3 R0, PT, PT, R0, 0x4, RZ ;  /* 0x0000000400007810 */ /* 0x000fe20007ffe0ff */
[----:B--2---:R-:W-:-:S04]  /*1880*/  FADD R6, R4, -R3 ;  /* 0x8000000304067221 */ /* 0x004fc80000000000 */
[----:B------:R-:W-:-:S04]  /*1890*/  FFMA.SAT R4, R6, R13, 0.5 ;  /* 0x3f00000006047423 */ /* 0x000fc8000000200d */
[----:B------:R-:W-:Y:S01]  /*18a0*/  FFMA.RM R4, R4, R15, 12582913 ;  /* 0x4b40000104047423 */ /* 0x000fe2000000400f */
[----:B---3--:R-:W-:-:S03]  /*18b0*/  FADD R8, R8, -R3 ;  /* 0x8000000308087221 */ /* 0x008fc60000000000 */
[----:B------:R-:W-:Y:S01]  /*18c0*/  FADD R7, R4, -12583039 ;  /* 0xcb40007f04077421 */ /* 0x000fe20000000000 */
[----:B------:R-:W-:Y:S01]  /*18d0*/  FFMA.SAT R12, R8, R13, 0.5 ;  /* 0x3f000000080c7423 */ /* 0x000fe2000000200d */
[C---:B----4-:R-:W-:Y:S02]  /*18e0*/  FADD R14, -R3.reuse, R14 ;  /* 0x0000000e030e7221 */ /* 0x050fe40000000100 */
[----:B------:R-:W-:Y:S01]  /*18f0*/  FFMA R7, R6, 1.4426950216293334961, -R7 ;  /* 0x3fb8aa3b06077823 */ /* 0x000fe20000000807 */
[----:B-----5:R-:W-:-:S03]  /*1900*/  FADD R10, -R3, R10 ;  /* 0x0000000a030a7221 */ /* 0x020fc60000000100 */
[----:B------:R-:W-:Y:S01]  /*1910*/  FFMA R7, R6, 1.925963033500011079e-08, R7 ;  /* 0x32a5706006077823 */ /* 0x000fe20000000007 */
[----:B------:R-:W-:Y:S01]  /*1920*/  FFMA.RM R6, R12, R15, 12582913 ;  /* 0x4b4000010c067423 */ /* 0x000fe2000000400f */
[-C--:B------:R-:W-:Y:S01]  /*1930*/  FFMA.SAT R12, R14, R13.reuse, 0.5 ;  /* 0x3f0000000e0c7423 */ /* 0x080fe2000000200d */
[----:B------:R-:W-:-:S03]  /*1940*/  FFMA.SAT R5, R10, R13, 0.5 ;  /* 0x3f0000000a057423 */ /* 0x000fc6000000200d */
[-C--:B------:R-:W-:Y:S01]  /*1950*/  FFMA.RM R12, R12, R15.reuse, 12582913 ;  /* 0x4b4000010c0c7423 */ /* 0x080fe2000000400f */
[----:B------:R-:W-:Y:S01]  /*1960*/  FFMA.RM R5, R5, R15, 12582913 ;  /* 0x4b40000105057423 */ /* 0x000fe2000000400f */
[----:B------:R-:W-:Y:S02]  /*1970*/  FADD R13, R6, -12583039 ;  /* 0xcb40007f060d7421 */ /* 0x000fe40000000000 */
[----:B------:R-:W-:Y:S01]  /*1980*/  FADD R15, R12, -12583039 ;  /* 0xcb40007f0c0f7421 */ /* 0x000fe20000000000 */
[----:B------:R-:W-:Y:S01]  /*1990*/  FADD R11, R5, -12583039 ;  /* 0xcb40007f050b7421 */ /* 0x000fe20000000000 */
[----:B------:R-:W-:Y:S02]  /*19a0*/  FFMA R13, R8, 1.4426950216293334961, -R13 ;  /* 0x3fb8aa3b080d7823 */ /* 0x000fe4000000080d */
[----:B------:R-:W-:Y:S01]  /*19b0*/  FFMA R15, R14, 1.4426950216293334961, -R15 ;  /* 0x3fb8aa3b0e0f7823 */ /* 0x000fe2000000080f */
[----:B------:R-:W-:Y:S01]  /*19c0*/  FFMA R11, R10, 1.4426950216293334961, -R11 ;  /* 0x3fb8aa3b0a0b7823 */ /* 0x000fe2000000080b */
[----:B------:R-:W-:-:S02]  /*19d0*/  FFMA R13, R8, 1.925963033500011079e-08, R13 ;  /* 0x32a57060080d7823 */ /* 0x000fc4000000000d */
[----:B------:R-:W-:Y:S01]  /*19e0*/  FFMA R15, R14, 1.925963033500011079e-08, R15 ;  /* 0x32a570600e0f7823 */ /* 0x000fe2000000000f */
[----:B------:R-:W-:Y:S01]  /*19f0*/  FFMA R11, R10, 1.925963033500011079e-08, R11 ;  /* 0x32a570600a0b7823 */ /* 0x000fe2000000000b */
[----:B------:R-:W0:Y:S08]  /*1a00*/  MUFU.EX2 R7, R7 ;  /* 0x0000000700077308 */ /* 0x000e300000000800 */
[----:B------:R-:W1:Y:S08]  /*1a10*/  MUFU.EX2 R10, R11 ;  /* 0x0000000b000a7308 */ /* 0x000e700000000800 */
[----:B------:R-:W2:Y:S08]  /*1a20*/  MUFU.EX2 R13, R13 ;  /* 0x0000000d000d7308 */ /* 0x000eb00000000800 */
[----:B------:R-:W3:Y:S01]  /*1a30*/  MUFU.EX2 R15, R15 ;  /* 0x0000000f000f7308 */ /* 0x000ee20000000800 */
[----:B------:R-:W-:-:S02]  /*1a40*/  SHF.L.U32 R4, R4, 0x17, RZ ;  /* 0x0000001704047819 */ /* 0x000fc400000006ff */
[----:B------:R-:W-:Y:S02]  /*1a50*/  SHF.L.U32 R5, R5, 0x17, RZ ;  /* 0x0000001705057819 */ /* 0x000fe400000006ff */
[----:B------:R-:W-:Y:S02]  /*1a60*/  SHF.L.U32 R6, R6, 0x17, RZ ;  /* 0x0000001706067819 */ /* 0x000fe400000006ff */
[----:B------:R-:W-:Y:S01]  /*1a70*/  SHF.L.U32 R12, R12, 0x17, RZ ;  /* 0x000000170c0c7819 */ /* 0x000fe200000006ff */
[----:B0-----:R-:W-:Y:S01]  /*1a80*/  FMUL R4, R4, R7 ;  /* 0x0000000704047220 */ /* 0x001fe20000400000 */
[----:B-1----:R-:W-:Y:S01]  /*1a90*/  FMUL R5, R5, R10 ;  /* 0x0000000a05057220 */ /* 0x002fe20000400000 */
[----:B--2---:R-:W-:Y:S02]  /*1aa0*/  FMUL R6, R6, R13 ;  /* 0x0000000d06067220 */ /* 0x004fe40000400000 */
[----:B---3--:R-:W-:Y:S01]  /*1ab0*/  FMUL R12, R12, R15 ;  /* 0x0000000f0c0c7220 */ /* 0x008fe20000400000 */
[----:B------:R0:W-:Y:S04]  /*1ac0*/  STL [R2], R4 ;  /* 0x0000000402007387 */ /* 0x0001e80000100800 */
[----:B------:R0:W-:Y:S04]  /*1ad0*/  STL [R2+0x4], R5 ;  /* 0x0000040502007387 */ /* 0x0001e80000100800 */
[----:B------:R0:W-:Y:S04]  /*1ae0*/  STL [R2+0x8], R6 ;  /* 0x0000080602007387 */ /* 0x0001e80000100800 */
[----:B------:R0:W-:Y:S01]  /*1af0*/  STL [R2+0xc], R12 ;  /* 0x00000c0c02007387 */ /* 0x0001e20000100800 */
[----:B------:R-:W-:-:S04]  /*1b00*/  FADD R9, R9, R4 ;  /* 0x0000000409097221 */ /* 0x000fc80000000000 */
[----:B------:R-:W-:-:S04]  /*1b10*/  FADD R9, R9, R5 ;  /* 0x0000000509097221 */ /* 0x000fc80000000000 */
[----:B------:R-:W-:-:S04]  /*1b20*/  FADD R9, R9, R6 ;  /* 0x0000000609097221 */ /* 0x000fc80000000000 */
[----:B0-----:R-:W-:-:S07]  /*1b30*/  FADD R9, R9, R12 ;  /* 0x0000000c09097221 */ /* 0x001fce0000000000 */
.L_x_14:
[----:B------:R-:W-:Y:S05]  /*1b40*/  BRA.U !UP2, `(.L_x_11) ;  /* 0x000000010ac07547 */ /* 0x000fea000b800000 */
[----:B------:R-:W-:Y:S02]  /*1b50*/  UISETP.NE.AND UP1, UPT, UR7, 0x1, UPT ;  /* 0x000000010700788c */ /* 0x000fe4000bf25270 */
[----:B------:R-:W-:-:S04]  /*1b60*/  ULOP3.LUT UR8, UR4, 0x1, URZ, 0xc0, !UPT ;  /* 0x0000000104087892 */ /* 0x000fc8000f8ec0ff */
[----:B------:R-:W-:-:S03]  /*1b70*/  UISETP.NE.U32.AND UP2, UPT, UR8, 0x1, UPT ;  /* 0x000000010800788c */ /* 0x000fc6000bf45070 */
[----:B------:R-:W-:Y:S08]  /*1b80*/  BRA.U !UP1, `(.L_x_15) ;  /* 0x0000000109707547 */ /* 0x000ff0000b800000 */
[----:B--2---:R-:W-:-:S05]  /*1b90*/  LEA R13, R0, R1, 0x2 ;  /* 0x00000001000d7211 */ /* 0x004fca00078e10ff */
[----:B------:R-:W2:Y:S04]  /*1ba0*/  LDL R2, [R13] ;  /* 0x000000000d027983 */ /* 0x000ea80000100800 */
[----:B------:R-:W3:Y:S01]  /*1bb0*/  LDL R6, [R13+0x4] ;  /* 0x000004000d067983 */ /* 0x000ee20000100800 */
[----:B------:R-:W-:Y:S01]  /*1bc0*/  HFMA2 R8, -RZ, RZ, 3.7421875, 0 ;  /* 0x437c0000ff087431 */ /* 0x000fe200000001ff */
[----:B------:R-:W-:Y:S02]  /*1bd0*/  MOV R7, 0x3bbb989d ;  /* 0x3bbb989d00077802 */ /* 0x000fe40000000f00 */
[----:B------:R-:W-:Y:S01]  /*1be0*/  IADD3 R0, PT, PT, R0, 0x2, RZ ;  /* 0x0000000200007810 */ /* 0x000fe20007ffe0ff */
[----:B--2---:R-:W-:Y:S01]  /*1bf0*/  FADD R2, R2, -R3 ;  /* 0x8000000302027221 */ /* 0x004fe20000000000 */
[----:B---3--:R-:W-:-:S03]  /*1c00*/  FADD R6, -R3, R6 ;  /* 0x0000000603067221 */ /* 0x008fc60000000100 */
[-C--:B------:R-:W-:Y:S01]  /*1c10*/  FFMA.SAT R4, R2, R7.reuse, 0.5 ;  /* 0x3f00000002047423 */ /* 0x080fe20000002007 */
[----:B------:R-:W-:-:S03]  /*1c20*/  FFMA.SAT R7, R6, R7, 0.5 ;  /* 0x3f00000006077423 */ /* 0x000fc60000002007 */
[-C--:B------:R-:W-:Y:S01]  /*1c30*/  FFMA.RM R4, R4, R8.reuse, 12582913 ;  /* 0x4b40000104047423 */ /* 0x080fe20000004008 */
[----:B------:R-:W-:-:S03]  /*1c40*/  FFMA.RM R7, R7, R8, 12582913 ;  /* 0x4b40000107077423 */ /* 0x000fc60000004008 */
[C---:B------:R-:W-:Y:S01]  /*1c50*/  FADD R5, R4.reuse, -12583039 ;  /* 0xcb40007f04057421 */ /* 0x040fe20000000000 */
[----:B------:R-:W-:Y:S02]  /*1c60*/  IMAD.SHL.U32 R4, R4, 0x800000, RZ ;  /* 0x0080000004047824 */ /* 0x000fe400078e00ff */
[C---:B------:R-:W-:Y:S01]  /*1c70*/  FADD R11, R7.reuse, -12583039 ;  /* 0xcb40007f070b7421 */ /* 0x040fe20000000000 */
[----:B------:R-:W-:Y:S01]  /*1c80*/  FFMA R5, R2, 1.4426950216293334961, -R5 ;  /* 0x3fb8aa3b02057823 */ /* 0x000fe20000000805 */
[----:B------:R-:W-:Y:S02]  /*1c90*/  SHF.L.U32 R7, R7, 0x17, RZ ;  /* 0x0000001707077819 */ /* 0x000fe400000006ff */
[----:B------:R-:W-:Y:S01]  /*1ca0*/  FFMA R11, R6, 1.4426950216293334961, -R11 ;  /* 0x3fb8aa3b060b7823 */ /* 0x000fe2000000080b */
[----:B------:R-:W-:-:S03]  /*1cb0*/  FFMA R5, R2, 1.925963033500011079e-08, R5 ;  /* 0x32a5706002057823 */ /* 0x000fc60000000005 */
[----:B------:R-:W-:-:S03]  /*1cc0*/  FFMA R11, R6, 1.925963033500011079e-08, R11 ;  /* 0x32a57060060b7823 */ /* 0x000fc6000000000b */
[----:B------:R-:W0:Y:S08]  /*1cd0*/  MUFU.EX2 R5, R5 ;  /* 0x0000000500057308 */ /* 0x000e300000000800 */
[----:B------:R-:W1:Y:S01]  /*1ce0*/  MUFU.EX2 R2, R11 ;  /* 0x0000000b00027308 */ /* 0x000e620000000800 */
[----:B0-----:R-:W-:-:S04]  /*1cf0*/  FMUL R4, R4, R5 ;  /* 0x0000000504047220 */ /* 0x001fc80000400000 */
[----:B------:R-:W-:Y:S01]  /*1d00*/  FADD R9, R9, R4 ;  /* 0x0000000409097221 */ /* 0x000fe20000000000 */
[----:B------:R0:W-:Y:S01]  /*1d10*/  STL [R13], R4 ;  /* 0x000000040d007387 */ /* 0x0001e20000100800 */
[----:B-1----:R-:W-:-:S04]  /*1d20*/  FMUL R2, R7, R2 ;  /* 0x0000000207027220 */ /* 0x002fc80000400000 */
[----:B------:R-:W-:Y:S01]  /*1d30*/  FADD R9, R9, R2 ;  /* 0x0000000209097221 */ /* 0x000fe20000000000 */
[----:B------:R0:W-:Y:S06]  /*1d40*/  STL [R13+0x4], R2 ;  /* 0x000004020d007387 */ /* 0x0001ec0000100800 */
.L_x_15:
[----:B------:R-:W-:Y:S05]  /*1d50*/  BRA.U UP2, `(.L_x_11) ;  /* 0x00000001023c7547 */ /* 0x000fea000b800000 */
[----:B------:R-:W-:-:S05]  /*1d60*/  LEA R0, R0, R1, 0x2 ;  /* 0x0000000100007211 */ /* 0x000fca00078e10ff */
[----:B0-----:R-:W3:Y:S01]  /*1d70*/  LDL R2, [R0] ;  /* 0x0000000000027983 */ /* 0x001ee20000100800 */
[----:B--2---:R-:W-:Y:S01]  /*1d80*/  HFMA2 R4, -RZ, RZ, 3.7421875, 0 ;  /* 0x437c0000ff047431 */ /* 0x004fe200000001ff */
[----:B------:R-:W-:Y:S01]  /*1d90*/  MOV R5, 0x3bbb989d ;  /* 0x3bbb989d00057802 */ /* 0x000fe20000000f00 */
[----:B---3--:R-:W-:-:S04]  /*1da0*/  FADD R2, R2, -R3 ;  /* 0x8000000302027221 */ /* 0x008fc80000000000 */
[----:B------:R-:W-:-:S04]  /*1db0*/  FFMA.SAT R3, R2, R5, 0.5 ;  /* 0x3f00000002037423 */ /* 0x000fc80000002005 */
[----:B------:R-:W-:-:S04]  /*1dc0*/  FFMA.RM R3, R3, R4, 12582913 ;  /* 0x4b40000103037423 */ /* 0x000fc80000004004 */
[C---:B------:R-:W-:Y:S01]  /*1dd0*/  FADD R5, R3.reuse, -12583039 ;  /* 0xcb40007f03057421 */ /* 0x040fe20000000000 */
[----:B------:R-:W-:-:S03]  /*1de0*/  SHF.L.U32 R3, R3, 0x17, RZ ;  /* 0x0000001703037819 */ /* 0x000fc600000006ff */
[----:B------:R-:W-:-:S04]  /*1df0*/  FFMA R5, R2, 1.4426950216293334961, -R5 ;  /* 0x3fb8aa3b02057823 */ /* 0x000fc80000000805 */
[----:B------:R-:W-:-:S04]  /*1e00*/  FFMA R5, R2, 1.925963033500011079e-08, R5 ;  /* 0x32a5706002057823 */ /* 0x000fc80000000005 */
[----:B------:R-:W0:Y:S02]  /*1e10*/  MUFU.EX2 R2, R5 ;  /* 0x0000000500027308 */ /* 0x000e240000000800 */
[----:B0-----:R-:W-:-:S04]  /*1e20*/  FMUL R2, R3, R2 ;  /* 0x0000000203027220 */ /* 0x001fc80000400000 */
[----:B------:R-:W-:Y:S01]  /*1e30*/  FADD R9, R9, R2 ;  /* 0x0000000209097221 */ /* 0x000fe20000000000 */
[----:B------:R1:W-:Y:S06]  /*1e40*/  STL [R0], R2 ;  /* 0x0000000200007387 */ /* 0x0003ec0000100800 */
.L_x_11:
[----:B------:R-:W-:Y:S05]  /*1e50*/  BRA.U !UP0, `(.L_x_16) ;  /* 0x0000001908307547 */ /* 0x000fea000b800000 */
[----:B------:R-:W-:Y:S01]  /*1e60*/  UIADD3 UR7, UPT, UPT, UR4, -0x1, URZ ;  /* 0xffffffff04077890 */ /* 0x000fe2000fffe0ff */
[----:B------:R-:W-:Y:S01]  /*1e70*/  MOV R3, RZ ;  /* 0x000000ff00037202 */ /* 0x000fe20000000f00 */
[----:B------:R-:W-:Y:S02]  /*1e80*/  ULOP3.LUT UR12, UR4, 0xf, URZ, 0xc0, !UPT ;  /* 0x0000000f040c7892 */ /* 0x000fe4000f8ec0ff */
[----:B------:R-:W-:-:S09]  /*1e90*/  UISETP.GE.U32.AND UP0, UPT, UR7, 0xf, UPT ;  /* 0x0000000f0700788c */ /* 0x000fd2000bf06070 */
[----:B------:R-:W-:Y:S05]  /*1ea0*/  BRA.U !UP0, `(.L_x_17) ;  /* 0x0000000d08347547 */ /* 0x000fea000b800000 */
[----:B------:R-:W-:Y:S01]  /*1eb0*/  ULOP3.LUT UR4, UR4, 0x7ffffff0, URZ, 0xc0, !UPT ;  /* 0x7ffffff004047892 */ /* 0x000fe2000f8ec0ff */
[----:B01----:R-:W-:-:S05]  /*1ec0*/  HFMA2 R2, -RZ, RZ, 0, 0 ;  /* 0x00000000ff027431 */ /* 0x003fca00000001ff */
[----:B------:R-:W-:-:S07]  /*1ed0*/  MOV R3, UR4 ;  /* 0x0000000400037c02 */ /* 0x000fce0008000f00 */
.L_x_34:
[----:B---3--:R-:W-:-:S05]  /*1ee0*/  LEA R0, R2, R1, 0x2 ;  /* 0x0000000102007211 */ /* 0x008fca00078e10ff */
[----:B--2---:R-:W2:Y:S01]  /*1ef0*/  LDL.128 R4, [R0] ;  /* 0x0000000000047983 */ /* 0x004ea20000100c00 */
[----:B------:R-:W0:Y:S01]  /*1f00*/  MUFU.RCP R8, R9 ;  /* 0x0000000900087308 */ /* 0x000e220000001000 */
[----:B------:R-:W-:-:S04]  /*1f10*/  IADD3 R2, PT, PT, R2, 0x10, RZ ;  /* 0x0000001002027810 */ /* 0x000fc80007ffe0ff */
[----:B------:R-:W-:Y:S01]  /*1f20*/  ISETP.NE.AND P2, PT, R2, R3, PT ;  /* 0x000000030200720c */ /* 0x000fe20003f45270 */
[----:B0-----:R-:W-:-:S04]  /*1f30*/  FFMA R11, R8, -R9, 1 ;  /* 0x3f800000080b7423 */ /* 0x001fc80000000809 */
[----:B------:R-:W-:Y:S01]  /*1f40*/  FFMA R11, R8, R11, R8 ;  /* 0x0000000b080b7223 */ /* 0x000fe20000000008 */
[----:B--2---:R-:W0:Y:S03]  /*1f50*/  FCHK P0, R4, R9 ;  /* 0x0000000904007302 */ /* 0x004e260000000000 */
[----:B------:R-:W-:-:S04]  /*1f60*/  FFMA R12, R4, R11, RZ ;  /* 0x0000000b040c7223 */ /* 0x000fc800000000ff */
[----:B------:R-:W-:-:S04]  /*1f70*/  FFMA R8, R12, -R9, R4 ;  /* 0x800000090c087223 */ /* 0x000fc80000000004 */
[----:B------:R-:W-:Y:S01]  /*1f80*/  FFMA R12, R11, R8, R12 ;  /* 0x000000080b0c7223 */ /* 0x000fe2000000000c */
[----:B0-----:R-:W-:Y:S06]  /*1f90*/  @!P0 BRA `(.L_x_18) ;  /* 0x0000000000108947 */ /* 0x001fec0003800000 */
[----:B------:R-:W-:Y:S02]  /*1fa0*/  MOV R24, R4 ;  /* 0x0000000400187202 */ /* 0x000fe40000000f00 */
[----:B------:R-:W-:-:S07]  /*1fb0*/  MOV R10, 0x1fd0 ;  /* 0x00001fd0000a7802 */ /* 0x000fce0000000f00 */
[----:B------:R-:W-:Y:S05]  /*1fc0*/  CALL.REL.NOINC `($__internal_0_$__cuda_sm3x_div_rn_noftz_f32_slowpath) ;  /* 0x0000003000247944 */ /* 0x000fea0003c00000 */
[----:B------:R-:W-:-:S07]  /*1fd0*/  MOV R12, R15 ;  /* 0x0000000f000c7202 */ /* 0x000fce0000000f00 */
.L_x_18:
[----:B------:R-:W0:Y:S08]  /*1fe0*/  MUFU.RCP R4, R9 ;  /* 0x0000000900047308 */ /* 0x000e300000001000 */
[----:B------:R-:W1:Y:S01]  /*1ff0*/  FCHK P0, R5, R9 ;  /* 0x0000000905007302 */ /* 0x000e620000000000 */
[----:B0-----:R-:W-:-:S04]  /*2000*/  FFMA R11, R4, -R9, 1 ;  /* 0x3f800000040b7423 */ /* 0x001fc80000000809 */
[----:B------:R-:W-:-:S04]  /*2010*/  FFMA R11, R4, R11, R4 ;  /* 0x0000000b040b7223 */ /* 0x000fc80000000004 */
[----:B------:R-:W-:-:S04]  /*2020*/  FFMA R4, R5, R11, RZ ;  /* 0x0000000b05047223 */ /* 0x000fc800000000ff */
[----:B------:R-:W-:-:S04]  /*2030*/  FFMA R13, R4, -R9, R5 ;  /* 0x80000009040d7223 */ /* 0x000fc80000000005 */
[----:B------:R-:W-:Y:S01]  /*2040*/  FFMA R13, R11, R13, R4 ;  /* 0x0000000d0b0d7223 */ /* 0x000fe20000000004 */
[----:B-1----:R-:W-:Y:S06]  /*2050*/  @!P0 BRA `(.L_x_19) ;  /* 0x0000000000108947 */ /* 0x002fec0003800000 */
[----:B------:R-:W-:Y:S02]  /*2060*/  MOV R24, R5 ;  /* 0x0000000500187202 */ /* 0x000fe40000000f00 */
[----:B------:R-:W-:-:S07]  /*2070*/  MOV R10, 0x2090 ;  /* 0x00002090000a7802 */ /* 0x000fce0000000f00 */
[----:B------:R-:W-:Y:S05]  /*2080*/  CALL.REL.NOINC `($__internal_0_$__cuda_sm3x_div_rn_noftz_f32_slowpath) ;  /* 0x0000002c00f47944 */ /* 0x000fea0003c00000 */
[----:B------:R-:W-:-:S07]  /*2090*/  MOV R13, R15 ;  /* 0x0000000f000d7202 */ /* 0x000fce0000000f00 */
.L_x_19:
        /* <DEDUP_REMOVED lines=12> */
.L_x_20:
        /* <DEDUP_REMOVED lines=11> */
.L_x_21:
[----:B------:R-:W2:Y:S01]  /*2210*/  LDL.128 R4, [R0+0x10] ;  /* 0x0000100000047983 */ /* 0x000ea20000100c00 */
[----:B------:R-:W0:Y:S03]  /*2220*/  MUFU.RCP R8, R9 ;  /* 0x0000000900087308 */ /* 0x000e260000001000 */
[----:B------:R1:W-:Y:S01]  /*2230*/  STL.128 [R0], R12 ;  /* 0x0000000c00007387 */ /* 0x0003e20000100c00 */
[----:B0-----:R-:W-:-:S04]  /*2240*/  FFMA R11, R8, -R9, 1 ;  /* 0x3f800000080b7423 */ /* 0x001fc80000000809 */
[----:B------:R-:W-:Y:S01]  /*2250*/  FFMA R11, R8, R11, R8 ;  /* 0x0000000b080b7223 */ /* 0x000fe20000000008 */
[----:B--2---:R-:W0:Y:S03]  /*2260*/  FCHK P0, R4, R9 ;  /* 0x0000000904007302 */ /* 0x004e260000000000 */
[----:B------:R-:W-:-:S04]  /*2270*/  FFMA R17, R11, R4, RZ ;  /* 0x000000040b117223 */ /* 0x000fc800000000ff */
[----:B------:R-:W-:-:S04]  /*2280*/  FFMA R16, R17, -R9, R4 ;  /* 0x8000000911107223 */ /* 0x000fc80000000004 */
[----:B------:R-:W-:Y:S01]  /*2290*/  FFMA R16, R11, R16, R17 ;  /* 0x000000100b107223 */ /* 0x000fe20000000011 */
[----:B01----:R-:W-:Y:S06]  /*22a0*/  @!P0 BRA `(.L_x_22) ;  /* 0x0000000000108947 */ /* 0x003fec0003800000 */
[----:B------:R-:W-:Y:S02]  /*22b0*/  MOV R24, R4 ;  /* 0x0000000400187202 */ /* 0x000fe40000000f00 */
[----:B------:R-:W-:-:S07]  /*22c0*/  MOV R10, 0x22e0 ;  /* 0x000022e0000a7802 */ /* 0x000fce0000000f00 */
[----:B------:R-:W-:Y:S05]  /*22d0*/  CALL.REL.NOINC `($__internal_0_$__cuda_sm3x_div_rn_noftz_f32_slowpath) ;  /* 0x0000002c00607944 */ /* 0x000fea0003c00000 */
[----:B------:R-:W-:-:S07]  /*22e0*/  MOV R16, R15 ;  /* 0x0000000f00107202 */ /* 0x000fce0000000f00 */
.L_x_22:
        /* <DEDUP_REMOVED lines=8> */
[----:B------:R-:W-:Y:S01]  /*2370*/  IMAD.MOV.U32 R24, RZ, RZ, R5 ;  /* 0x000000ffff187224 */ /* 0x000fe200078e0005 */
[----:B------:R-:W-:-:S07]  /*2380*/  MOV R10, 0x23a0 ;  /* 0x000023a0000a7802 */ /* 0x000fce0000000f00 */
[----:B------:R-:W-:Y:S05]  /*2390*/  CALL.REL.NOINC `($__internal_0_$__cuda_sm3x_div_rn_noftz_f32_slowpath) ;  /* 0x0000002c00307944 */ /* 0x000fea0003c00000 */
[----:B------:R-:W-:-:S07]  /*23a0*/  MOV R17, R15 ;  /* 0x0000000f00117202 */ /* 0x000fce0000000f00 */
.L_x_23:
        /* <DEDUP_REMOVED lines=12> */
.L_x_24:
        /* <DEDUP_REMOVED lines=12> */
.L_x_25:
[----:B------:R-:W2:Y:S01]  /*2530*/  LDL.128 R4, [R0+0x20] ;  /* 0x0000200000047983 */ /* 0x000ea20000100c00 */
[----:B------:R-:W0:Y:S03]  /*2540*/  MUFU.RCP R8, R9 ;  /* 0x0000000900087308 */ /* 0x000e260000001000 */
[----:B------:R1:W-:Y:S01]  /*2550*/  STL.128 [R0+0x10], R16 ;  /* 0x0000101000007387 */ /* 0x0003e20000100c00 */
        /* <DEDUP_REMOVED lines=11> */
.L_x_26:
        /* <DEDUP_REMOVED lines=12> */
.L_x_27:
        /* <DEDUP_REMOVED lines=12> */
.L_x_28:
        /* <DEDUP_REMOVED lines=11> */
.L_x_29:
        /* <DEDUP_REMOVED lines=14> */
.L_x_30:
        /* <DEDUP_REMOVED lines=12> */
.L_x_31:
        /* <DEDUP_REMOVED lines=12> */
.L_x_32:
        /* <DEDUP_REMOVED lines=12> */
.L_x_33:
[----:B------:R3:W-:Y:S01]  /*2b60*/  STL.128 [R0+0x30], R16 ;  /* 0x0000301000007387 */ /* 0x0007e20000100c00 */
[----:B------:R-:W-:Y:S05]  /*2b70*/  @P2 BRA `(.L_x_34) ;  /* 0xfffffff000d82947 */ /* 0x000fea000383ffff */
.L_x_17:
[----:B------:R-:W-:-:S09]  /*2b80*/  UISETP.NE.AND UP0, UPT, UR12, URZ, UPT ;  /* 0x000000ff0c00728c */ /* 0x000fd2000bf05270 */
[----:B------:R-:W-:Y:S05]  /*2b90*/  BRA.U !UP0, `(.L_x_16) ;  /* 0x0000000908e07547 */ /* 0x000fea000b800000 */
[----:B------:R-:W4:Y:S01]  /*2ba0*/  LDCU UR4, c[0x0][0x3a8] ;  /* 0x00007500ff0477ac */ /* 0x000f220008000800 */
[----:B------:R-:W-:Y:S02]  /*2bb0*/  UISETP.GE.U32.AND UP0, UPT, UR12, 0x8, UPT ;  /* 0x000000080c00788c */ /* 0x000fe4000bf06070 */
[----:B----4-:R-:W-:-:S07]  /*2bc0*/  ULOP3.LUT UR8, UR4, 0x7, URZ, 0xc0, !UPT ;  /* 0x0000000704087892 */ /* 0x010fce000f8ec0ff */
[----:B------:R-:W-:Y:S05]  /*2bd0*/  BRA.U !UP0, `(.L_x_35) ;  /* 0x0000000508987547 */ /* 0x000fea000b800000 */
[----:B-1-3--:R-:W-:-:S05]  /*2be0*/  IMAD R0, R3, 0x4, R1 ;  /* 0x0000000403007824 */ /* 0x00afca00078e0201 */
[----:B------:R-:W3:Y:S01]  /*2bf0*/  LDL R24, [R0] ;  /* 0x0000000000187983 */ /* 0x000ee20000100800 */
[----:B0-----:R-:W2:Y:S02]  /*2c00*/  MUFU.RCP R2, R9 ;  /* 0x0000000900027308 */ /* 0x001ea40000001000 */
[----:B--2---:R-:W-:-:S04]  /*2c10*/  FFMA R5, R2, -R9, 1 ;  /* 0x3f80000002057423 */ /* 0x004fc80000000809 */
[----:B------:R-:W-:Y:S02]  /*2c20*/  FFMA R2, R2, R5, R2 ;  /* 0x0000000502027223 */ /* 0x000fe40000000002 */
[----:B---3--:R-:W0:Y:S02]  /*2c30*/  FCHK P0, R24, R9 ;  /* 0x0000000918007302 */ /* 0x008e240000000000 */
[----:B------:R-:W-:-:S04]  /*2c40*/  FFMA R4, R2, R24, RZ ;  /* 0x0000001802047223 */ /* 0x000fc800000000ff */
[----:B------:R-:W-:-:S04]  /*2c50*/  FFMA R5, R4, -R9, R24 ;  /* 0x8000000904057223 */ /* 0x000fc80000000018 */
[----:B------:R-:W-:Y:S01]  /*2c60*/  FFMA R15, R2, R5, R4 ;  /* 0x00000005020f7223 */ /* 0x000fe20000000004 */
[----:B0-----:R-:W-:Y:S06]  /*2c70*/  @!P0 BRA `(.L_x_36) ;  /* 0x0000000000088947 */ /* 0x001fec0003800000 */
[----:B------:R-:W-:-:S07]  /*2c80*/  MOV R10, 0x2ca0 ;  /* 0x00002ca0000a7802 */ /* 0x000fce0000000f00 */
[----:B------:R-:W-:Y:S05]  /*2c90*/  CALL.REL.NOINC `($__internal_0_$__cuda_sm3x_div_rn_noftz_f32_slowpath) ;  /* 0x0000002000f07944 */ /* 0x000fea0003c00000 */
.L_x_36:
[----:B------:R-:W2:Y:S01]  /*2ca0*/  LDL R24, [R0+0x4] ;  /* 0x0000040000187983 */ /* 0x000ea20000100800 */
[----:B------:R-:W0:Y:S03]  /*2cb0*/  MUFU.RCP R2, R9 ;  /* 0x0000000900027308 */ /* 0x000e260000001000 */
[----:B------:R1:W-:Y:S01]  /*2cc0*/  STL [R0], R15 ;  /* 0x0000000f00007387 */ /* 0x0003e20000100800 */
[----:B0-----:R-:W-:-:S04]  /*2cd0*/  FFMA R5, R2, -R9, 1 ;  /* 0x3f80000002057423 */ /* 0x001fc80000000809 */
[----:B------:R-:W-:Y:S01]  /*2ce0*/  FFMA R2, R2, R5, R2 ;  /* 0x0000000502027223 */ /* 0x000fe20000000002 */
[----:B--2---:R-:W0:Y:S03]  /*2cf0*/  FCHK P0, R24, R9 ;  /* 0x0000000918007302 */ /* 0x004e260000000000 */
[----:B------:R-:W-:-:S04]  /*2d00*/  FFMA R4, R2, R24, RZ ;  /* 0x0000001802047223 */ /* 0x000fc800000000ff */
[----:B------:R-:W-:-:S04]  /*2d10*/  FFMA R5, R4, -R9, R24 ;  /* 0x8000000904057223 */ /* 0x000fc80000000018 */
[----:B------:R-:W-:Y:S01]  /*2d20*/  FFMA R5, R2, R5, R4 ;  /* 0x0000000502057223 */ /* 0x000fe20000000004 */
[----:B01----:R-:W-:Y:S06]  /*2d30*/  @!P0 BRA `(.L_x_37) ;  /* 0x00000000000c8947 */ /* 0x003fec0003800000 */
[----:B------:R-:W-:-:S07]  /*2d40*/  MOV R10, 0x2d60 ;  /* 0x00002d60000a7802 */ /* 0x000fce0000000f00 */
[----:B------:R-:W-:Y:S05]  /*2d50*/  CALL.REL.NOINC `($__internal_0_$__cuda_sm3x_div_rn_noftz_f32_slowpath) ;  /* 0x0000002000c07944 */ /* 0x000fea0003c00000 */
[----:B------:R-:W-:-:S07]  /*2d60*/  MOV R5, R15 ;  /* 0x0000000f00057202 */ /* 0x000fce0000000f00 */
.L_x_37:
[----:B------:R-:W2:Y:S01]  /*2d70*/  LDL R24, [R0+0x8] ;  /* 0x0000080000187983 */ /* 0x000ea20000100800 */
[----:B------:R-:W0:Y:S03]  /*2d80*/  MUFU.RCP R2, R9 ;  /* 0x0000000900027308 */ /* 0x000e260000001000 */
[----:B------:R1:W-:Y:S01]  /*2d90*/  STL [R0+0x4], R5 ;  /* 0x0000040500007387 */ /* 0x0003e20000100800 */
        /* <DEDUP_REMOVED lines=9> */
.L_x_38:
        /* <DEDUP_REMOVED lines=13> */
.L_x_39:
        /* <DEDUP_REMOVED lines=12> */
.L_x_40:
        /* <DEDUP_REMOVED lines=13> */
.L_x_41:
        /* <DEDUP_REMOVED lines=12> */
.L_x_42:
        /* <DEDUP_REMOVED lines=13> */
.L_x_43:
[----:B------:R4:W-:Y:S01]  /*3220*/  STL [R0+0x1c], R5 ;  /* 0x00001c0500007387 */ /* 0x0009e20000100800 */
[----:B------:R-:W-:-:S07]  /*3230*/  IADD3 R3, PT, PT, R3, 0x8, RZ ;  /* 0x0000000803037810 */ /* 0x000fce0007ffe0ff */
.L_x_35:
[----:B------:R-:W-:-:S09]  /*3240*/  UISETP.NE.AND UP0, UPT, UR8, URZ, UPT ;  /* 0x000000ff0800728c */ /* 0x000fd2000bf05270 */
[----:B------:R-:W-:Y:S05]  /*3250*/  BRA.U !UP0, `(.L_x_16) ;  /* 0x0000000508307547 */ /* 0x000fea000b800000 */
[----:B------:R-:W5:Y:S01]  /*3260*/  LDCU UR4, c[0x0][0x3a8] ;  /* 0x00007500ff0477ac */ /* 0x000f620008000800 */
[----:B------:R-:W-:Y:S02]  /*3270*/  UISETP.GE.U32.AND UP0, UPT, UR8, 0x4, UPT ;  /* 0x000000040800788c */ /* 0x000fe4000bf06070 */
[----:B-----5:R-:W-:-:S07]  /*3280*/  ULOP3.LUT UR9, UR4, 0x3, URZ, 0xc0, !UPT ;  /* 0x0000000304097892 */ /* 0x020fce000f8ec0ff */
[----:B------:R-:W-:Y:S05]  /*3290*/  BRA.U !UP0, `(.L_x_44) ;  /* 0x0000000108d07547 */ /* 0x000fea000b800000 */
[----:B-1-34-:R-:W-:-:S05]  /*32a0*/  LEA R0, R3, R1, 0x2 ;  /* 0x0000000103007211 */ /* 0x01afca00078e10ff */
        /* <DEDUP_REMOVED lines=11> */
.L_x_45:
        /* <DEDUP_REMOVED lines=13> */
.L_x_46:
        /* <DEDUP_REMOVED lines=12> */
.L_x_47:
        /* <DEDUP_REMOVED lines=13> */
.L_x_48:
[----:B------:R0:W-:Y:S01]  /*35c0*/  STL [R0+0xc], R5 ;  /* 0x00000c0500007387 */ /* 0x0001e20000100800 */
[----:B------:R-:W-:-:S07]  /*35d0*/  IADD3 R3, PT, PT, R3, 0x4, RZ ;  /* 0x0000000403037810 */ /* 0x000fce0007ffe0ff */
.L_x_44:
[----:B------:R-:W-:-:S09]  /*35e0*/  UISETP.NE.AND UP0, UPT, UR9, URZ, UPT ;  /* 0x000000ff0900728c */ /* 0x000fd2000bf05270 */
[----:B------:R-:W-:Y:S05]  /*35f0*/  BRA.U !UP0, `(.L_x_16) ;  /* 0x0000000108487547 */ /* 0x000fea000b800000 */
[----:B------:R-:W-:-:S05]  /*3600*/  UMOV UR4, URZ ;  /* 0x000000ff00047c82 */ /* 0x000fca0008000000 */
.L_x_50:
[----:B01-34-:R-:W-:-:S05]  /*3610*/  LEA R0, R3, R1, 0x2 ;  /* 0x0000000103007211 */ /* 0x01bfca00078e10ff */
[----:B------:R-:W3:Y:S01]  /*3620*/  LDL R24, [R0] ;  /* 0x0000000000187983 */ /* 0x000ee20000100800 */
[----:B------:R-:W2:Y:S01]  /*3630*/  MUFU.RCP R2, R9 ;  /* 0x0000000900027308 */ /* 0x000ea20000001000 */
[----:B------:R-:W-:-:S04]  /*3640*/  UIADD3 UR4, UPT, UPT, UR4, 0x1, URZ ;  /* 0x0000000104047890 */ /* 0x000fc8000fffe0ff */
[----:B------:R-:W-:Y:S01]  /*3650*/  UISETP.NE.AND UP0, UPT, UR4, UR9, UPT ;  /* 0x000000090400728c */ /* 0x000fe2000bf05270 */
[----:B--2---:R-:W-:-:S04]  /*3660*/  FFMA R5, R2, -R9, 1 ;  /* 0x3f80000002057423 */ /* 0x004fc80000000809 */
[----:B------:R-:W-:Y:S01]  /*3670*/  FFMA R2, R2, R5, R2 ;  /* 0x0000000502027223 */ /* 0x000fe20000000002 */
[----:B---3--:R-:W0:Y:S03]  /*3680*/  FCHK P0, R24, R9 ;  /* 0x0000000918007302 */ /* 0x008e260000000000 */
[----:B------:R-:W-:-:S04]  /*3690*/  FFMA R4, R2, R24, RZ ;  /* 0x0000001802047223 */ /* 0x000fc800000000ff */
[----:B------:R-:W-:-:S04]  /*36a0*/  FFMA R5, R4, -R9, R24 ;  /* 0x8000000904057223 */ /* 0x000fc80000000018 */
[----:B------:R-:W-:Y:S01]  /*36b0*/  FFMA R15, R2, R5, R4 ;  /* 0x00000005020f7223 */ /* 0x000fe20000000004 */
[----:B0-----:R-:W-:Y:S06]  /*36c0*/  @!P0 BRA `(.L_x_49) ;  /* 0x0000000000088947 */ /* 0x001fec0003800000 */
[----:B------:R-:W-:-:S07]  /*36d0*/  MOV R10, 0x36f0 ;  /* 0x000036f0000a7802 */ /* 0x000fce0000000f00 */
[----:B------:R-:W-:Y:S05]  /*36e0*/  CALL.REL.NOINC `($__internal_0_$__cuda_sm3x_div_rn_noftz_f32_slowpath) ;  /* 0x00000018005c7944 */ /* 0x000fea0003c00000 */
.L_x_49:
[----:B------:R0:W-:Y:S01]  /*36f0*/  STL [R0], R15 ;  /* 0x0000000f00007387 */ /* 0x0001e20000100800 */
[----:B------:R-:W-:Y:S01]  /*3700*/  IADD3 R3, PT, PT, R3, 0x1, RZ ;  /* 0x0000000103037810 */ /* 0x000fe20007ffe0ff */
[----:B------:R-:W-:Y:S06]  /*3710*/  BRA.U UP0, `(.L_x_50) ;  /* 0xfffffffd00bc7547 */ /* 0x000fec000b83ffff */
.L_x_16:
[----:B------:R-:W5:Y:S02]  /*3720*/  LDCU UR7, c[0x0][0x3b0] ;  /* 0x00007600ff0777ac */ /* 0x000f640008000800 */
[----:B-----5:R-:W-:-:S06]  /*3730*/  UISETP.GE.AND UP0, UPT, UR7, 0x1, UPT ;  /* 0x000000010700788c */ /* 0x020fcc000bf06270 */
[----:B------:R-:W-:-:S13]  /*3740*/  PLOP3.LUT P0, PT, PT, PT, UP0, 0x80, 0x8 ;  /* 0x000000000008781c */ /* 0x000fda0003f0f008 */
[----:B------:R-:W-:Y:S05]  /*3750*/  @!P0 EXIT ;  /* 0x000000000000894d */ /* 0x000fea0003800000 */
[----:B------:R-:W5:Y:S01]  /*3760*/  LDCU UR4, c[0x0][0x3a8] ;  /* 0x00007500ff0477ac */ /* 0x000f620008000800 */
[----:B------:R-:W-:Y:S02]  /*3770*/  UIMAD UR12, UR6, UR7, URZ ;  /* 0x00000007060c72a4 */ /* 0x000fe4000f8e02ff */
[----:B-----5:R-:W-:-:S09]  /*3780*/  UISETP.GE.AND UP0, UPT, UR4, 0x1, UPT ;  /* 0x000000010400788c */ /* 0x020fd2000bf06270 */
[----:B------:R-:W-:Y:S05]  /*3790*/  BRA.U !UP0, `(.L_x_51) ;  /* 0x0000001108a07547 */ /* 0x000fea000b800000 */
[----:B------:R-:W-:Y:S02]  /*37a0*/  ULOP3.LUT UR8, UR4, 0x7, URZ, 0xc0, !UPT ;  /* 0x0000000704087892 */ /* 0x000fe4000f8ec0ff */
[----:B------:R-:W-:Y:S02]  /*37b0*/  UIADD3 UR13, UPT, UPT, UR5, 0x7, URZ ;  /* 0x00000007050d7890 */ /* 0x000fe4000fffe0ff */
[----:B------:R-:W-:Y:S02]  /*37c0*/  UIADD3 UR14, UPT, UPT, UR5, 0x6, URZ ;  /* 0x00000006050e7890 */ /* 0x000fe4000fffe0ff */
[----:B------:R-:W-:Y:S02]  /*37d0*/  UIADD3 UR15, UPT, UPT, UR5, 0x5, URZ ;  /* 0x00000005050f7890 */ /* 0x000fe4000fffe0ff */
[----:B------:R-:W-:Y:S02]  /*37e0*/  UIADD3 UR16, UPT, UPT, UR5, 0x4, URZ ;  /* 0x0000000405107890 */ /* 0x000fe4000fffe0ff */
[----:B------:R-:W-:-:S02]  /*37f0*/  UIADD3 UR17, UPT, UPT, UR5, 0x3, URZ ;  /* 0x0000000305117890 */ /* 0x000fc4000fffe0ff */
[----:B------:R-:W-:Y:S02]  /*3800*/  UIMAD UR6, UR5, UR7, UR7 ;  /* 0x00000007050672a4 */ /* 0x000fe4000f8e0207 */
[----:B------:R-:W-:Y:S01]  /*3810*/  UIADD3 UR18, UPT, UPT, UR5, 0x2, URZ ;  /* 0x0000000205127890 */ /* 0x000fe2000fffe0ff */
[----:B------:R-:W-:-:S11]  /*3820*/  UMOV UR4, URZ ;  /* 0x000000ff00047c82 */ /* 0x000fd60008000000 */
.L_x_57:
[----:B------:R-:W5:Y:S01]  /*3830*/  LDCU UR7, c[0x0][0x3a8] ;  /* 0x00007500ff0777ac */ /* 0x000f620008000800 */
[----:B01-34-:R-:W-:Y:S01]  /*3840*/  HFMA2 R0, -RZ, RZ, 0, 0 ;  /* 0x00000000ff007431 */ /* 0x01bfe200000001ff */
[----:B------:R-:W-:Y:S01]  /*3850*/  MOV R2, RZ ;  /* 0x000000ff00027202 */ /* 0x000fe20000000f00 */
[----:B------:R-:W0:Y:S01]  /*3860*/  LDCU UR21, c[0x0][0x3b0] ;  /* 0x00007600ff1577ac */ /* 0x000e220008000800 */
[----:B-----5:R-:W-:-:S04]  /*3870*/  UIADD3 UR9, UPT, UPT, UR7, -0x1, URZ ;  /* 0xffffffff07097890 */ /* 0x020fc8000fffe0ff */
[----:B------:R-:W-:Y:S02]  /*3880*/  UISETP.GE.U32.AND UP0, UPT, UR9, 0x7, UPT ;  /* 0x000000070900788c */ /* 0x000fe4000bf06070 */
[----:B0-----:R-:W-:-:S07]  /*3890*/  UIMAD UR20, UR5, UR21, UR4 ;  /* 0x00000015051472a4 */ /* 0x001fce000f8e0204 */
[----:B------:R-:W-:Y:S05]  /*38a0*/  BRA.U !UP0, `(.L_x_52) ;  /* 0x0000000908f47547 */ /* 0x000fea000b800000 */
[----:B------:R-:W-:Y:S02]  /*38b0*/  MOV R0, UR20 ;  /* 0x0000001400007c02 */ /* 0x000fe40008000f00 */
[----:B------:R-:W-:Y:S02]  /*38c0*/  MOV R3, UR20 ;  /* 0x0000001400037c02 */ /* 0x000fe40008000f00 */
[----:B------:R-:W-:-:S13]  /*38d0*/  ISETP.GE.AND P6, PT, R0, UR12, PT ;  /* 0x0000000c00007c0c */ /* 0x000fda000bfc6270 */
[----:B--2---:R-:W0:Y:S01]  /*38e0*/  @!P6 LDC.64 R4, c[0x0][0x390] ;  /* 0x0000e400ff04eb82 */ /* 0x004e220000000a00 */
[----:B------:R-:W2:Y:S01]  /*38f0*/  @!P6 LDL R2, [R1] ;  /* 0x000000000102e983 */ /* 0x000ea20000100800 */
[----:B0-----:R-:W-:-:S06]  /*3900*/  @!P6 IMAD.WIDE R4, R3, 0x2, R4 ;  /* 0x000000020304e825 */ /* 0x001fcc00078e0204 */
[----:B------:R0:W3:Y:S01]  /*3910*/  @!P6 LDG.E.U16 R4, desc[UR10][R4.64] ;  /* 0x0000000a0404e981 */ /* 0x0000e2000c1e1500 */
[----:B------:R-:W-:-:S04]  /*3920*/  IADD3 R0, PT, PT, R0, UR21, RZ ;  /* 0x0000001500007c10 */ /* 0x000fc8000fffe0ff */
[C---:B------:R-:W-:Y:S02]  /*3930*/  IADD3 R3, PT, PT, R0.reuse, UR21, RZ ;  /* 0x0000001500037c10 */ /* 0x040fe4000fffe0ff */
[----:B------:R-:W-:Y:S02]  /*3940*/  ISETP.GE.AND P5, PT, R0, UR12, PT ;  /* 0x0000000c00007c0c */ /* 0x000fe4000bfa6270 */
[C---:B------:R-:W-:Y:S02]  /*3950*/  IADD3 R0, PT, PT, R3.reuse, UR21, RZ ;  /* 0x0000001503007c10 */ /* 0x040fe4000fffe0ff */
[----:B------:R-:W-:Y:S02]  /*3960*/  ISETP.GE.AND P4, PT, R3, UR12, PT ;  /* 0x0000000c03007c0c */ /* 0x000fe4000bf86270 */
[C---:B------:R-:W-:Y:S02]  /*3970*/  ISETP.GE.AND P3, PT, R0.reuse, UR12, PT ;  /* 0x0000000c00007c0c */ /* 0x040fe4000bf66270 */
[----:B------:R-:W-:-:S04]  /*3980*/  IADD3 R0, PT, PT, R0, UR21, RZ ;  /* 0x0000001500007c10 */ /* 0x000fc8000fffe0ff */
[C---:B------:R-:W-:Y:S01]  /*3990*/  ISETP.GE.AND P2, PT, R0.reuse, UR12, PT ;  /* 0x0000000c00007c0c */ /* 0x040fe2000bf46270 */
[----:B------:R-:W1:Y:S01]  /*39a0*/  @!P5 LDC.64 R8, c[0x0][0x390] ;  /* 0x0000e400ff08db82 */ /* 0x000e620000000a00 */
[----:B------:R-:W-:Y:S01]  /*39b0*/  IADD3 R0, PT, PT, R0, UR21, RZ ;  /* 0x0000001500007c10 */ /* 0x000fe2000fffe0ff */
[----:B------:R-:W-:Y:S02]  /*39c0*/  UIADD3 UR19, UPT, UPT, UR6, UR4, URZ ;  /* 0x0000000406137290 */ /* 0x000fe4000fffe0ff */
[----:B------:R-:W-:Y:S01]  /*39d0*/  MOV R12, UR4 ;  /* 0x00000004000c7c02 */ /* 0x000fe20008000f00 */
[----:B------:R-:W4:Y:S01]  /*39e0*/  @!P5 LDL R19, [R1+0x4] ;  /* 0x000004000113d983 */ /* 0x000f220000100800 */
[C---:B------:R-:W-:Y:S01]  /*39f0*/  ISETP.GE.AND P1, PT, R0.reuse, UR12, PT ;  /* 0x0000000c00007c0c */ /* 0x040fe2000bf26270 */
[----:B0-----:R-:W-:Y:S01]  /*3a00*/  VIADD R5, R0, UR21 ;  /* 0x0000001500057c36 */ /* 0x001fe20008000000 */
[----:B------:R-:W0:Y:S01]  /*3a10*/  @!P4 LDC.64 R14, c[0x0][0x390] ;  /* 0x0000e400ff0ecb82 */ /* 0x000e220000000a00 */
[----:B------:R-:W-:Y:S01]  /*3a20*/  MOV R0, RZ ;  /* 0x000000ff00007202 */ /* 0x000fe20000000f00 */
[----:B------:R-:W5:Y:S02]  /*3a30*/  @!P4 LDL R13, [R1+0x8] ;  /* 0x00000800010dc983 */ /* 0x000f640000100800 */
[----:B------:R-:W-:-:S04]  /*3a40*/  ISETP.GE.AND P0, PT, R5, UR12, PT ;  /* 0x0000000c05007c0c */ /* 0x000fc8000bf06270 */
[----:B------:R-:W0:Y:S01]  /*3a50*/  @!P3 LDC.64 R10, c[0x0][0x390] ;  /* 0x0000e400ff0abb82 */ /* 0x000e220000000a00 */
[----:B------:R-:W-:-:S07]  /*3a60*/  MOV R29, UR19 ;  /* 0x00000013001d7c02 */ /* 0x000fce0008000f00 */
[----:B------:R-:W0:Y:S01]  /*3a70*/  @!P2 LDC.64 R6, c[0x0][0x390] ;  /* 0x0000e400ff06ab82 */ /* 0x000e220000000a00 */
[----:B------:R-:W-:Y:S01]  /*3a80*/  MOV R17, UR17 ;  /* 0x0000001100117c02 */ /* 0x000fe20008000f00 */
[----:B-1----:R-:W-:Y:S01]  /*3a90*/  @!P5 IMAD.WIDE R28, R29, 0x2, R8 ;  /* 0x000000021d1cd825 */ /* 0x002fe200078e0208 */
[----:B------:R-:W-:-:S03]  /*3aa0*/  MOV R21, UR16 ;  /* 0x0000001000157c02 */ /* 0x000fc60008000f00 */
[--C-:B------:R-:W-:Y:S02]  /*3ab0*/  IMAD R17, R17, UR21, R12.reuse ;  /* 0x0000001511117c24 */ /* 0x100fe4000f8e020c */
[----:B------:R-:W-:Y:S02]  /*3ac0*/  IMAD R21, R21, UR21, R12 ;  /* 0x0000001515157c24 */ /* 0x000fe4000f8e020c */
[----:B0-----:R-:W-:Y:S01]  /*3ad0*/  @!P3 IMAD.WIDE R24, R17, 0x2, R10 ;  /* 0x000000021118b825 */ /* 0x001fe200078e020a */
[----:B------:R-:W-:Y:S02]  /*3ae0*/  MOV R11, UR15 ;  /* 0x0000000f000b7c02 */ /* 0x000fe40008000f00 */
[----:B------:R-:W-:Y:S02]  /*3af0*/  MOV R23, UR13 ;  /* 0x0000000d00177c02 */ /* 0x000fe40008000f00 */
[----:B------:R-:W4:Y:S01]  /*3b00*/  @!P3 LDG.E.U16 R16, desc[UR10][R24.64] ;  /* 0x0000000a1810b981 */ /* 0x000f22000c1e1500 */
[----:B------:R-:W-:-:S02]  /*3b10*/  IMAD R11, R11, UR21, R12 ;  /* 0x000000150b0b7c24 */ /* 0x000fc4000f8e020c */
[----:B------:R-:W-:-:S06]  /*3b20*/  @!P2 IMAD.WIDE R6, R21, 0x2, R6 ;  /* 0x000000021506a825 */ /* 0x000fcc00078e0206 */
[----:B------:R-:W5:Y:S04]  /*3b30*/  @!P2 LDG.E.U16 R6, desc[UR10][R6.64] ;  /* 0x0000000a0606a981 */ /* 0x000f68000c1e1500 */
[----:B------:R-:W5:Y:S01]  /*3b40*/  @!P1 LDL R25, [R1+0x14] ;  /* 0x0000140001199983 */ /* 0x000f620000100800 */
[----:B---3--:R-:W-:Y:S01]  /*3b50*/  @!P6 HADD2.F32 R3, -RZ, R4.H0_H0 ;  /* 0x20000004ff03e230 */ /* 0x008fe20000004100 */
[----:B------:R-:W-:-:S04]  /*3b60*/  IADD3 R4, PT, PT, R5, UR21, RZ ;  /* 0x0000001505047c10 */ /* 0x000fc8000fffe0ff */
[----:B--2---:R-:W-:Y:S01]  /*3b70*/  @!P6 FFMA R0, R2, R3, RZ ;  /* 0x000000030200e223 */ /* 0x004fe200000000ff */
[----:B------:R-:W-:Y:S01]  /*3b80*/  ISETP.GE.AND P6, PT, R4, UR12, PT ;  /* 0x0000000c04007c0c */ /* 0x000fe2000bfc6270 */
[----:B------:R-:W0:Y:S01]  /*3b90*/  @!P1 LDC.64 R2, c[0x0][0x390] ;  /* 0x0000e400ff029b82 */ /* 0x000e220000000a00 */
[----:B------:R-:W-:-:S05]  /*3ba0*/  MOV R5, UR18 ;  /* 0x0000001200057c02 */ /* 0x000fca0008000f00 */
[----:B------:R-:W-:Y:S02]  /*3bb0*/  IMAD R20, R5, UR21, R12 ;  /* 0x0000001505147c24 */ /* 0x000fe4000f8e020c */
[----:B------:R-:W1:Y:S02]  /*3bc0*/  @!P0 LDC.64 R4, c[0x0][0x390] ;  /* 0x0000e400ff048b82 */ /* 0x000e640000000a00 */
[----:B------:R-:W-:Y:S02]  /*3bd0*/  @!P4 IMAD.WIDE R26, R20, 0x2, R14 ;  /* 0x00000002141ac825 */ /* 0x000fe400078e020e */
[----:B------:R-:W2:Y:S04]  /*3be0*/  @!P5 LDG.E.U16 R14, desc[UR10][R28.64] ;  /* 0x0000000a1c0ed981 */ /* 0x000ea8000c1e1500 */
[----:B------:R-:W3:Y:S01]  /*3bf0*/  @!P6 LDC.64 R8, c[0x0][0x390] ;  /* 0x0000e400ff08eb82 */ /* 0x000ee20000000a00 */
[----:B------:R-:W2:Y:S01]  /*3c00*/  @!P4 LDG.E.U16 R18, desc[UR10][R26.64] ;  /* 0x0000000a1a12c981 */ /* 0x000ea2000c1e1500 */
[----:B------:R-:W-:-:S03]  /*3c10*/  MOV R15, UR14 ;  /* 0x0000000e000f7c02 */ /* 0x000fc60008000f00 */
[----:B------:R-:W2:Y:S02]  /*3c20*/  @!P6 LDL R7, [R1+0x1c] ;  /* 0x00001c000107e983 */ /* 0x000ea40000100800 */
[----:B------:R-:W-:Y:S02]  /*3c30*/  IMAD R10, R15, UR21, R12 ;  /* 0x000000150f0a7c24 */ /* 0x000fe4000f8e020c */
[----:B0-----:R-:W-:Y:S01]  /*3c40*/  @!P1 IMAD.WIDE R2, R11, 0x2, R2 ;  /* 0x000000020b029825 */ /* 0x001fe200078e0202 */
[----:B------:R-:W2:Y:S03]  /*3c50*/  @!P3 LDL R15, [R1+0xc] ;  /* 0x00000c00010fb983 */ /* 0x000ea60000100800 */
[----:B------:R-:W-:Y:S01]  /*3c60*/  IMAD R12, R23, UR21, R12 ;  /* 0x00000015170c7c24 */ /* 0x000fe2000f8e020c */
[----:B------:R-:W2:Y:S01]  /*3c70*/  @!P0 LDL R27, [R1+0x18] ;  /* 0x00001800011b8983 */ /* 0x000ea20000100800 */
[----:B-1----:R-:W-:-:S03]  /*3c80*/  @!P0 IMAD.WIDE R4, R10, 0x2, R4 ;  /* 0x000000020a048825 */ /* 0x002fc600078e0204 */
[----:B------:R-:W2:Y:S04]  /*3c90*/  @!P1 LDG.E.U16 R2, desc[UR10][R2.64] ;  /* 0x0000000a02029981 */ /* 0x000ea8000c1e1500 */
[----:B------:R-:W2:Y:S01]  /*3ca0*/  @!P2 LDL R23, [R1+0x10] ;  /* 0x000010000117a983 */ /* 0x000ea20000100800 */
[----:B---3--:R-:W-:-:S03]  /*3cb0*/  @!P6 IMAD.WIDE R8, R12, 0x2, R8 ;  /* 0x000000020c08e825 */ /* 0x008fc600078e0208 */
[----:B------:R-:W3:Y:S04]  /*3cc0*/  @!P0 LDG.E.U16 R4, desc[UR10][R4.64] ;  /* 0x0000000a04048981 */ /* 0x000ee8000c1e1500 */
[----:B------:R4:W3:Y:S01]  /*3cd0*/  @!P6 LDG.E.U16 R8, desc[UR10][R8.64] ;  /* 0x0000000a0808e981 */ /* 0x0008e2000c1e1500 */
[----:B------:R-:W-:Y:S01]  /*3ce0*/  ULOP3.LUT UR9, UR7, 0x7ffffff8, URZ, 0xc0, !UPT ;  /* 0x7ffffff807097892 */ /* 0x000fe2000f8ec0ff */
[----:B----4-:R-:W-:-:S03]  /*3cf0*/  @!P3 HADD2.F32 R9, -RZ, R16.H0_H0 ;  /* 0x20000010ff09b230 */ /* 0x010fc60000004100 */
[----:B------:R-:W-:Y:S01]  /*3d00*/  UIADD3 UR7, UPT, UPT, -UR9, 0x8, URZ ;  /* 0x0000000809077890 */ /* 0x000fe2000fffe1ff */
[----:B-----5:R-:W-:-:S03]  /*3d10*/  @!P2 HADD2.F32 R6, -RZ, R6.H0_H0 ;  /* 0x20000006ff06a230 */ /* 0x020fc60000004100 */
[----:B------:R-:W-:Y:S01]  /*3d20*/  UISETP.NE.AND UP0, UPT, UR7, URZ, UPT ;  /* 0x000000ff0700728c */ /* 0x000fe2000bf05270 */
[----:B------:R-:W-:-:S04]  /*3d30*/  MOV R22, UR21 ;  /* 0x0000001500167c02 */ /* 0x000fc80008000f00 */
[C---:B------:R-:W-:Y:S02]  /*3d40*/  LEA R5, R22.reuse, R12, 0x3 ;  /* 0x0000000c16057211 */ /* 0x040fe400078e18ff */
[----:B------:R-:W-:Y:S02]  /*3d50*/  MOV R12, UR21 ;  /* 0x00000015000c7c02 */ /* 0x000fe40008000f00 */
[----:B------:R-:W-:Y:S02]  /*3d60*/  LEA R22, R22, UR20, 0x3 ;  /* 0x0000001416167c11 */ /* 0x000fe4000f8e18ff */
[C---:B------:R-:W-:Y:S02]  /*3d70*/  LEA R10, R12.reuse, R10, 0x3 ;  /* 0x0000000a0c0a7211 */ /* 0x040fe400078e18ff */
[----:B------:R-:W-:Y:S01]  /*3d80*/  LEA R21, R12, R21, 0x3 ;  /* 0x000000150c157211 */ /* 0x000fe200078e18ff */
[----:B--2---:R-:W-:Y:S02]  /*3d90*/  @!P5 HADD2.F32 R29, -RZ, R14.H0_H0 ;  /* 0x2000000eff1dd230 */ /* 0x004fe40000004100 */
[----:B------:R-:W-:-:S03]  /*3da0*/  @!P4 HADD2.F32 R3, -RZ, R18.H0_H0 ;  /* 0x20000012ff03c230 */ /* 0x000fc60000004100 */
[----:B------:R-:W-:-:S04]  /*3db0*/  @!P5 FFMA R0, R29, R19, R0 ;  /* 0x000000131d00d223 */ /* 0x000fc80000000000 */
[----:B------:R-:W-:-:S04]  /*3dc0*/  @!P4 FFMA R0, R3, R13, R0 ;  /* 0x0000000d0300c223 */ /* 0x000fc80000000000 */
[----:B------:R-:W-:Y:S01]  /*3dd0*/  @!P3 FFMA R0, R9, R15, R0 ;  /* 0x0000000f0900b223 */ /* 0x000fe20000000000 */
[----:B------:R-:W-:-:S03]  /*3de0*/  @!P1 HADD2.F32 R3, -RZ, R2.H0_H0 ;  /* 0x20000002ff039230 */ /* 0x000fc60000004100 */
[----:B------:R-:W-:Y:S01]  /*3df0*/  @!P2 FFMA R0, R23, R6, R0 ;  /* 0x000000061700a223 */ /* 0x000fe20000000000 */
[----:B---3--:R-:W-:-:S03]  /*3e00*/  @!P0 HADD2.F32 R9, -RZ, R4.H0_H0 ;  /* 0x20000004ff098230 */ /* 0x008fc60000004100 */
[----:B------:R-:W-:Y:S01]  /*3e10*/  @!P1 FFMA R0, R3, R25, R0 ;  /* 0x0000001903009223 */ /* 0x000fe20000000000 */
[----:B------:R-:W-:Y:S02]  /*3e20*/  IMAD.U32 R2, RZ, RZ, UR21 ;  /* 0x00000015ff027e24 */ /* 0x000fe4000f8e00ff */
[----:B------:R-:W-:Y:S02]  /*3e30*/  @!P6 HADD2.F32 R3, -RZ, R8.H0_H0 ;  /* 0x20000008ff03e230 */ /* 0x000fe40000004100 */
[----:B------:R-:W-:Y:S01]  /*3e40*/  @!P0 FFMA R0, R9, R27, R0 ;  /* 0x0000001b09008223 */ /* 0x000fe20000000000 */
[----:B------:R-:W-:Y:S02]  /*3e50*/  MOV R14, UR21 ;  /* 0x00000015000e7c02 */ /* 0x000fe40008000f00 */
[----:B------:R-:W-:Y:S01]  /*3e60*/  MOV R13, UR21 ;  /* 0x00000015000d7c02 */ /* 0x000fe20008000f00 */
[----:B------:R-:W-:Y:S01]  /*3e70*/  @!P6 FFMA R0, R3, R7, R0 ;  /* 0x000000070300e223 */ /* 0x000fe20000000000 */
[----:B------:R-:W-:-:S02]  /*3e80*/  LEA R3, R2, UR19, 0x3 ;  /* 0x0000001302037c11 */ /* 0x000fc4000f8e18ff */
[C---:B------:R-:W-:Y:S02]  /*3e90*/  LEA R11, R14.reuse, R11, 0x3 ;  /* 0x0000000b0e0b7211 */ /* 0x040fe400078e18ff */
[----:B------:R-:W-:Y:S02]  /*3ea0*/  LEA R17, R14, R17, 0x3 ;  /* 0x000000110e117211 */ /* 0x000fe400078e18ff */
[----:B------:R-:W-:Y:S02]  /*3eb0*/  LEA R20, R13, R20, 0x3 ;  /* 0x000000140d147211 */ /* 0x000fe400078e18ff */
[----:B------:R-:W-:Y:S01]  /*3ec0*/  MOV R2, UR9 ;  /* 0x0000000900027c02 */ /* 0x000fe20008000f00 */
[----:B------:R-:W-:Y:S06]  /*3ed0*/  BRA.U !UP0, `(.L_x_52) ;  /* 0x0000000508687547 */ /* 0x000fec000b800000 */
[----:B------:R-:W0:Y:S01]  /*3ee0*/  LDC R2, c[0x0][0x3b0] ;  /* 0x0000ec00ff027b82 */ /* 0x000e220000000800 */
[----:B------:R-:W-:Y:S02]  /*3ef0*/  MOV R23, R10 ;  /* 0x0000000a00177202 */ /* 0x000fe40000000f00 */
[----:B------:R-:W-:Y:S02]  /*3f00*/  MOV R6, R11 ;  /* 0x0000000b00067202 */ /* 0x000fe40000000f00 */
[----:B------:R-:W-:Y:S02]  /*3f10*/  MOV R7, R21 ;  /* 0x0000001500077202 */ /* 0x000fe40000000f00 */
[----:B------:R-:W-:Y:S02]  /*3f20*/  MOV R25, R17 ;  /* 0x0000001100197202 */ /* 0x000fe40000000f00 */
[----:B------:R-:W-:Y:S02]  /*3f30*/  MOV R8, R20 ;  /* 0x0000001400087202 */ /* 0x000fe40000000f00 */
[----:B------:R-:W-:-:S07]  /*3f40*/  IADD3 R9, PT, PT, R1, 0x30, RZ ;  /* 0x0000003001097810 */ /* 0x000fce0007ffe0ff */
.L_x_53:
[----:B------:R-:W-:Y:S02]  /*3f50*/  ISETP.GE.AND P6, PT, R22, UR12, PT ;  /* 0x0000000c16007c0c */ /* 0x000fe4000bfc6270 */
[----:B0-----:R-:W-:-:S11]  /*3f60*/  R2UR UR21, R2 ;  /* 0x00000000021572ca */ /* 0x001fd600000e0000 */
[----:B------:R-:W0:Y:S01]  /*3f70*/  @!P6 LDC.64 R14, c[0x0][0x390] ;  /* 0x0000e400ff0eeb82 */ /* 0x000e220000000a00 */
[----:B------:R-:W2:Y:S01]  /*3f80*/  @!P6 LDL R13, [R9+-0x10] ;  /* 0xfffff000090de983 */ /* 0x000ea20000100800 */
[----:B------:R-:W-:-:S04]  /*3f90*/  IADD3 R12, PT, PT, R22, UR21, RZ ;  /* 0x00000015160c7c10 */ /* 0x000fc8000fffe0ff */
[----:B------:R-:W-:-:S13]  /*3fa0*/  ISETP.GE.AND P5, PT, R12, UR12, PT ;  /* 0x0000000c0c007c0c */ /* 0x000fda000bfa6270 */
[----:B------:R-:W1:Y:S01]  /*3fb0*/  @!P5 LDC.64 R10, c[0x0][0x390] ;  /* 0x0000e400ff0adb82 */ /* 0x000e620000000a00 */
[----:B------:R-:W3:Y:S01]  /*3fc0*/  @!P5 LDL R21, [R9+-0xc] ;  /* 0xfffff4000915d983 */ /* 0x000ee20000100800 */
[----:B0-----:R-:W-:-:S05]  /*3fd0*/  @!P6 IMAD.WIDE R14, R22, 0x2, R14 ;  /* 0x00000002160ee825 */ /* 0x001fca00078e020e */
[----:B------:R0:W4:Y:S01]  /*3fe0*/  @!P6 LDG.E.U16 R4, desc[UR10][R14.64] ;  /* 0x0000000a0e04e981 */ /* 0x000122000c1e1500 */
[----:B-1----:R-:W-:-:S05]  /*3ff0*/  @!P5 IMAD.WIDE R10, R3, 0x2, R10 ;  /* 0x00000002030ad825 */ /* 0x002fca00078e020a */
[----:B------:R1:W5:Y:S01]  /*4000*/  @!P5 LDG.E.U16 R20, desc[UR10][R10.64] ;  /* 0x0000000a0a14d981 */ /* 0x000362000c1e1500 */
[----:B------:R-:W-:-:S04]  /*4010*/  IADD3 R12, PT, PT, R12, UR21, RZ ;  /* 0x000000150c0c7c10 */ /* 0x000fc8000fffe0ff */
[C---:B------:R-:W-:Y:S02]  /*4020*/  ISETP.GE.AND P4, PT, R12.reuse, UR12, PT ;  /* 0x0000000c0c007c0c */ /* 0x040fe4000bf86270 */
[----:B------:R-:W-:-:S04]  /*4030*/  IADD3 R12, PT, PT, R12, UR21, RZ ;  /* 0x000000150c0c7c10 */ /* 0x000fc8000fffe0ff */
[C---:B------:R-:W-:Y:S02]  /*4040*/  ISETP.GE.AND P3, PT, R12.reuse, UR12, PT ;  /* 0x0000000c0c007c0c */ /* 0x040fe4000bf66270 */
[----:B------:R-:W-:-:S04]  /*4050*/  IADD3 R12, PT, PT, R12, UR21, RZ ;  /* 0x000000150c0c7c10 */ /* 0x000fc8000fffe0ff */
[C---:B------:R-:W-:Y:S01]  /*4060*/  IADD3 R16, PT, PT, R12.reuse, UR21, RZ ;  /* 0x000000150c107c10 */ /* 0x040fe2000fffe0ff */
[----:B0-----:R-:W0:Y:S01]  /*4070*/  @!P4 LDC.64 R14, c[0x0][0x390] ;  /* 0x0000e400ff0ecb82 */ /* 0x001e220000000a00 */
[----:B------:R-:W-:Y:S01]  /*4080*/  ISETP.GE.AND P2, PT, R12, UR12, PT ;  /* 0x0000000c0c007c0c */ /* 0x000fe2000bf46270 */
[----:B------:R-:W3:Y:S01]  /*4090*/  @!P4 LDL R27, [R9+-0x8] ;  /* 0xfffff800091bc983 */ /* 0x000ee20000100800 */
[C---:B------:R-:W-:Y:S02]  /*40a0*/  IADD3 R17, PT, PT, R16.reuse, UR21, RZ ;  /* 0x0000001510117c10 */ /* 0x040fe4000fffe0ff */
[----:B------:R-:W-:Y:S01]  /*40b0*/  ISETP.GE.AND P1, PT, R16, UR12, PT ;  /* 0x0000000c10007c0c */ /* 0x000fe2000bf26270 */
[----:B------:R-:W3:Y:S01]  /*40c0*/  @!P3 LDL R24, [R9+-0x4] ;  /* 0xfffffc000918b983 */ /* 0x000ee20000100800 */
[----:B------:R-:W-:Y:S01]  /*40d0*/  ISETP.GE.AND P0, PT, R17, UR12, PT ;  /* 0x0000000c11007c0c */ /* 0x000fe2000bf06270 */
[----:B------:R-:W0:Y:S08]  /*40e0*/  @!P3 LDC.64 R18, c[0x0][0x390] ;  /* 0x0000e400ff12bb82 */ /* 0x000e300000000a00 */
[----:B-1----:R-:W1:Y:S01]  /*40f0*/  @!P2 LDC.64 R10, c[0x0][0x390] ;  /* 0x0000e400ff0aab82 */ /* 0x002e620000000a00 */
[----:B0-----:R-:W-:-:S04]  /*4100*/  @!P4 IMAD.WIDE R28, R8, 0x2, R14 ;  /* 0x00000002081cc825 */ /* 0x001fc800078e020e */
[----:B------:R-:W-:-:S06]  /*4110*/  @!P3 IMAD.WIDE R18, R25, 0x2, R18 ;  /* 0x000000021912b825 */ /* 0x000fcc00078e0212 */
[----:B------:R-:W3:Y:S01]  /*4120*/  @!P3 LDG.E.U16 R18, desc[UR10][R18.64] ;  /* 0x0000000a1212b981 */ /* 0x000ee2000c1e1500 */
[----:B-1----:R-:W-:-:S06]  /*4130*/  @!P2 IMAD.WIDE R10, R7, 0x2, R10 ;  /* 0x00000002070aa825 */ /* 0x002fcc00078e020a */
[----:B------:R-:W3:Y:S04]  /*4140*/  @!P2 LDG.E.U16 R10, desc[UR10][R10.64] ;  /* 0x0000000a0a0aa981 */ /* 0x000ee8000c1e1500 */
[----:B------:R-:W3:Y:S04]  /*4150*/  @!P1 LDL R19, [R9+0x4] ;  /* 0x0000040009139983 */ /* 0x000ee80000100800 */
[----:B------:R-:W3:Y:S01]  /*4160*/  @!P0 LDL R11, [R9+0x8] ;  /* 0x00000800090b8983 */ /* 0x000ee20000100800 */
[----:B----4-:R-:W-:Y:S01]  /*4170*/  @!P6 HADD2.F32 R12, -RZ, R4.H0_H0 ;  /* 0x20000004ff0ce230 */ /* 0x010fe20000004100 */
[----:B------:R-:W-:-:S02]  /*4180*/  IADD3 R4, PT, PT, R17, UR21, RZ ;  /* 0x0000001511047c10 */ /* 0x000fc4000fffe0ff */
[----:B------:R-:W0:Y:S02]  /*4190*/  @!P1 LDC.64 R16, c[0x0][0x390] ;  /* 0x0000e400ff109b82 */ /* 0x000e240000000a00 */
[----:B--2---:R-:W-:Y:S01]  /*41a0*/  @!P6 FFMA R0, R13, R12, R0 ;  /* 0x0000000c0d00e223 */ /* 0x004fe20000000000 */
[----:B------:R-:W-:Y:S02]  /*41b0*/  ISETP.GE.AND P6, PT, R4, UR12, PT ;  /* 0x0000000c04007c0c */ /* 0x000fe4000bfc6270 */
[----:B------:R-:W2:Y:S03]  /*41c0*/  @!P4 LDG.E.U16 R4, desc[UR10][R28.64] ;  /* 0x0000000a1c04c981 */ /* 0x000ea6000c1e1500 */
[----:B------:R-:W1:Y:S01]  /*41d0*/  @!P0 LDC.64 R12, c[0x0][0x390] ;  /* 0x0000e400ff0c8b82 */ /* 0x000e620000000a00 */
[----:B------:R-:W4:Y:S07]  /*41e0*/  @!P2 LDL R29, [R9] ;  /* 0x00000000091da983 */ /* 0x000f2e0000100800 */
[----:B------:R-:W5:Y:S01]  /*41f0*/  @!P6 LDC.64 R14, c[0x0][0x390] ;  /* 0x0000e400ff0eeb82 */ /* 0x000f620000000a00 */
[----:B0-----:R-:W-:-:S06]  /*4200*/  @!P1 IMAD.WIDE R16, R6, 0x2, R16 ;  /* 0x0000000206109825 */ /* 0x001fcc00078e0210 */
[----:B------:R-:W4:Y:S01]  /*4210*/  @!P1 LDG.E.U16 R16, desc[UR10][R16.64] ;  /* 0x0000000a10109981 */ /* 0x000f22000c1e1500 */
[----:B-1----:R-:W-:-:S06]  /*4220*/  @!P0 IMAD.WIDE R12, R23, 0x2, R12 ;  /* 0x00000002170c8825 */ /* 0x002fcc00078e020c */
[----:B------:R-:W4:Y:S01]  /*4230*/  @!P0 LDG.E.U16 R12, desc[UR10][R12.64] ;  /* 0x0000000a0c0c8981 */ /* 0x000f22000c1e1500 */
[----:B-----5:R-:W-:-:S04]  /*4240*/  @!P6 IMAD.WIDE R14, R5, 0x2, R14 ;  /* 0x00000002050ee825 */ /* 0x020fc800078e020e */
[----:B------:R-:W-:Y:S02]  /*4250*/  @!P5 HADD2.F32 R20, -RZ, R20.H0_H0 ;  /* 0x20000014ff14d230 */ /* 0x000fe40000004100 */
[----:B------:R0:W5:Y:S03]  /*4260*/  @!P6 LDG.E.U16 R14, desc[UR10][R14.64] ;  /* 0x0000000a0e0ee981 */ /* 0x000166000c1e1500 */
[----:B---3--:R-:W-:Y:S02]  /*4270*/  @!P5 FFMA R0, R20, R21, R0 ;  /* 0x000000151400d223 */ /* 0x008fe40000000000 */
[----:B------:R1:W3:Y:S01]  /*4280*/  @!P6 LDL R21, [R9+0xc] ;  /* 0x00000c000915e983 */ /* 0x0002e20000100800 */
[----:B------:R-:W-:Y:S01]  /*4290*/  UIADD3 UR7, UPT, UPT, UR7, 0x8, URZ ;  /* 0x0000000807077890 */ /* 0x000fe2000fffe0ff */
[----:B0-----:R-:W-:-:S03]  /*42a0*/  IMAD.U32 R15, RZ, RZ, UR21 ;  /* 0x00000015ff0f7e24 */ /* 0x001fc6000f8e00ff */
[----:B------:R-:W-:Y:S02]  /*42b0*/  UISETP.NE.AND UP0, UPT, UR7, URZ, UPT ;  /* 0x000000ff0700728c */ /* 0x000fe4000bf05270 */
[----:B------:R-:W-:Y:S01]  /*42c0*/  LEA R6, R15, R6, 0x3 ;  /* 0x000000060f067211 */ /* 0x000fe200078e18ff */
[----:B------:R-:W-:Y:S02]  /*42d0*/  @!P3 HADD2.F32 R13, -RZ, R18.H0_H0 ;  /* 0x20000012ff0db230 */ /* 0x000fe40000004100 */
[----:B------:R-:W-:Y:S01]  /*42e0*/  @!P2 HADD2.F32 R10, -RZ, R10.H0_H0 ;  /* 0x2000000aff0aa230 */ /* 0x000fe20000004100 */
[----:B------:R-:W-:Y:S02]  /*42f0*/  MOV R17, UR21 ;  /* 0x0000001500117c02 */ /* 0x000fe40008000f00 */
[----:B------:R-:W-:Y:S02]  /*4300*/  MOV R18, UR21 ;  /* 0x0000001500127c02 */ /* 0x000fe40008000f00 */
[----:B------:R-:W-:-:S02]  /*4310*/  LEA R22, R17, R22, 0x3 ;  /* 0x0000001611167211 */ /* 0x000fc400078e18ff */
[----:B------:R-:W-:Y:S02]  /*4320*/  LEA R25, R18, R25, 0x3 ;  /* 0x0000001912197211 */ /* 0x000fe400078e18ff */
[----:B-1----:R-:W-:Y:S01]  /*4330*/  IADD3 R9, PT, PT, R9, 0x20, RZ ;  /* 0x0000002009097810 */ /* 0x002fe20007ffe0ff */
[----:B--2---:R-:W-:-:S05]  /*4340*/  @!P4 HADD2.F32 R4, -RZ, R4.H0_H0 ;  /* 0x20000004ff04c230 */ /* 0x004fca0000004100 */
[----:B------:R-:W-:-:S04]  /*4350*/  @!P4 FFMA R0, R4, R27, R0 ;  /* 0x0000001b0400c223 */ /* 0x000fc80000000000 */
[----:B------:R-:W-:-:S04]  /*4360*/  @!P3 FFMA R0, R13, R24, R0 ;  /* 0x000000180d00b223 */ /* 0x000fc80000000000 */
[----:B----4-:R-:W-:Y:S01]  /*4370*/  @!P2 FFMA R0, R29, R10, R0 ;  /* 0x0000000a1d00a223 */ /* 0x010fe20000000000 */
[----:B------:R-:W-:Y:S02]  /*4380*/  MOV R4, UR21 ;  /* 0x0000001500047c02 */ /* 0x000fe40008000f00 */
[----:B------:R-:W-:Y:S01]  /*4390*/  MOV R27, UR21 ;  /* 0x00000015001b7c02 */ /* 0x000fe20008000f00 */
[----:B------:R-:W-:Y:S01]  /*43a0*/  @!P1 HADD2.F32 R13, -RZ, R16.H0_H0 ;  /* 0x20000010ff0d9230 */ /* 0x000fe20000004100 */
[----:B------:R-:W-:-:S04]  /*43b0*/  MOV R10, UR21 ;  /* 0x00000015000a7c02 */ /* 0x000fc80008000f00 */
[----:B------:R-:W-:Y:S01]  /*43c0*/  @!P1 FFMA R0, R13, R19, R0 ;  /* 0x000000130d009223 */ /* 0x000fe20000000000 */
[----:B------:R-:W-:Y:S01]  /*43d0*/  @!P0 HADD2.F32 R15, -RZ, R12.H0_H0 ;  /* 0x2000000cff0f8230 */ /* 0x000fe20000004100 */
[----:B------:R-:W-:-:S04]  /*43e0*/  LEA R3, R4, R3, 0x3 ;  /* 0x0000000304037211 */ /* 0x000fc800078e18ff */
[----:B------:R-:W-:Y:S01]  /*43f0*/  @!P0 FFMA R0, R15, R11, R0 ;  /* 0x0000000b0f008223 */ /* 0x000fe20000000000 */
[----:B-----5:R-:W-:Y:S01]  /*4400*/  @!P6 HADD2.F32 R13, -RZ, R14.H0_H0 ;  /* 0x2000000eff0de230 */ /* 0x020fe20000004100 */
[----:B------:R-:W-:Y:S02]  /*4410*/  LEA R8, R27, R8, 0x3 ;  /* 0x000000081b087211 */ /* 0x000fe400078e18ff */
[----:B------:R-:W-:Y:S02]  /*4420*/  LEA R7, R4, R7, 0x3 ;  /* 0x0000000704077211 */ /* 0x000fe400078e18ff */
[----:B------:R-:W-:Y:S01]  /*4430*/  LEA R23, R10, R23, 0x3 ;  /* 0x000000170a177211 */ /* 0x000fe200078e18ff */
[----:B---3--:R-:W-:Y:S01]  /*4440*/  @!P6 FFMA R0, R13, R21, R0 ;  /* 0x000000150d00e223 */ /* 0x008fe20000000000 */
[----:B------:R-:W-:Y:S01]  /*4450*/  LEA R5, R4, R5, 0x3 ;  /* 0x0000000504057211 */ /* 0x000fe200078e18ff */
[----:B------:R-:W-:Y:S06]  /*4460*/  BRA.U UP0, `(.L_x_53) ;  /* 0xfffffff900b87547 */ /* 0x000fec000b83ffff */
[----:B------:R-:W-:-:S07]  /*4470*/  MOV R2, UR9 ;  /* 0x0000000900027c02 */ /* 0x000fce0008000f00 */
.L_x_52:
[----:B------:R-:W-:-:S09]  /*4480*/  UISETP.NE.AND UP0, UPT, UR8, URZ, UPT ;  /* 0x000000ff0800728c */ /* 0x000fd2000bf05270 */
[----:B------:R-:W-:Y:S05]  /*4490*/  BRA.U !UP0, `(.L_x_54) ;  /* 0x0000000508307547 */ /* 0x000fea000b800000 */
[----:B------:R-:W0:Y:S01]  /*44a0*/  LDCU UR7, c[0x0][0x3a8] ;  /* 0x00007500ff0777ac */ /* 0x000e220008000800 */
[----:B------:R-:W-:-:S04]  /*44b0*/  UIADD3 UR9, UPT, UPT, UR8, -0x1, URZ ;  /* 0xffffffff08097890 */ /* 0x000fc8000fffe0ff */
[----:B------:R-:W-:Y:S02]  /*44c0*/  UISETP.GE.U32.AND UP0, UPT, UR9, 0x3, UPT ;  /* 0x000000030900788c */ /* 0x000fe4000bf06070 */
[----:B0-----:R-:W-:-:S07]  /*44d0*/  ULOP3.LUT UP1, UR19, UR7, 0x3, URZ, 0xc0, !UPT ;  /* 0x0000000307137892 */ /* 0x001fce000f82c0ff */
[----:B------:R-:W-:Y:S05]  /*44e0*/  BRA.U !UP0, `(.L_x_55) ;  /* 0x00000001088c7547 */ /* 0x000fea000b800000 */
[----:B------:R-:W-:-:S05]  /*44f0*/  MOV R3, UR21 ;  /* 0x0000001500037c02 */ /* 0x000fca0008000f00 */
[----:B------:R-:W-:-:S05]  /*4500*/  IMAD R3, R2, R3, UR20 ;  /* 0x0000001402037e24 */ /* 0x000fca000f8e0203 */
[C---:B------:R-:W-:Y:S02]  /*4510*/  ISETP.GE.AND P0, PT, R3.reuse, UR12, PT ;  /* 0x0000000c03007c0c */ /* 0x040fe4000bf06270 */
[----:B--2---:R-:W-:-:S04]  /*4520*/  IADD3 R13, PT, PT, R3, UR21, RZ ;  /* 0x00000015030d7c10 */ /* 0x004fc8000fffe0ff */
[C---:B------:R-:W-:Y:S02]  /*4530*/  IADD3 R15, PT, PT, R13.reuse, UR21, RZ ;  /* 0x000000150d0f7c10 */ /* 0x040fe4000fffe0ff */
[----:B------:R-:W-:Y:S02]  /*4540*/  ISETP.GE.AND P1, PT, R13, UR12, PT ;  /* 0x0000000c0d007c0c */ /* 0x000fe4000bf26270 */
[C---:B------:R-:W-:Y:S02]  /*4550*/  ISETP.GE.AND P2, PT, R15.reuse, UR12, PT ;  /* 0x0000000c0f007c0c */ /* 0x040fe4000bf46270 */
[----:B------:R-:W-:Y:S01]  /*4560*/  IADD3 R17, PT, PT, R15, UR21, RZ ;  /* 0x000000150f117c10 */ /* 0x000fe2000fffe0ff */
[----:B------:R-:W0:Y:S03]  /*4570*/  @!P0 LDC.64 R8, c[0x0][0x390] ;  /* 0x0000e400ff088b82 */ /* 0x000e260000000a00 */
[----:B------:R-:W-:-:S05]  /*4580*/  ISETP.GE.AND P3, PT, R17, UR12, PT ;  /* 0x0000000c11007c0c */ /* 0x000fca000bf66270 */
[----:B------:R-:W1:Y:S08]  /*4590*/  @!P1 LDC.64 R10, c[0x0][0x390] ;  /* 0x0000e400ff0a9b82 */ /* 0x000e700000000a00 */
[----:B------:R-:W2:Y:S08]  /*45a0*/  @!P2 LDC.64 R6, c[0x0][0x390] ;  /* 0x0000e400ff06ab82 */ /* 0x000eb00000000a00 */
[----:B------:R-:W3:Y:S01]  /*45b0*/  @!P3 LDC.64 R4, c[0x0][0x390] ;  /* 0x0000e400ff04bb82 */ /* 0x000ee20000000a00 */
[----:B0-----:R-:W-:Y:S01]  /*45c0*/  @!P0 IMAD.WIDE R8, R3, 0x2, R8 ;  /* 0x0000000203088825 */ /* 0x001fe200078e0208 */
[----:B------:R-:W-:-:S05]  /*45d0*/  LEA R3, R2, R1, 0x2 ;  /* 0x0000000102037211 */ /* 0x000fca00078e10ff */
[----:B------:R-:W4:Y:S01]  /*45e0*/  @!P0 LDG.E.U16 R8, desc[UR10][R8.64] ;  /* 0x0000000a08088981 */ /* 0x000f22000c1e1500 */
[----:B-1----:R-:W-:-:S03]  /*45f0*/  @!P1 IMAD.WIDE R10, R13, 0x2, R10 ;  /* 0x000000020d0a9825 */ /* 0x002fc600078e020a */
[----:B------:R-:W5:Y:S04]  /*4600*/  @!P0 LDL R13, [R3] ;  /* 0x00000000030d8983 */ /* 0x000f680000100800 */
[----:B------:R-:W5:Y:S01]  /*4610*/  @!P1 LDG.E.U16 R10, desc[UR10][R10.64] ;  /* 0x0000000a0a0a9981 */ /* 0x000f62000c1e1500 */
[----:B--2---:R-:W-:-:S03]  /*4620*/  @!P2 IMAD.WIDE R6, R15, 0x2, R6 ;  /* 0x000000020f06a825 */ /* 0x004fc600078e0206 */
[----:B------:R-:W2:Y:S04]  /*4630*/  @!P1 LDL R12, [R3+0x4] ;  /* 0x00000400030c9983 */ /* 0x000ea80000100800 */
[----:B------:R-:W2:Y:S01]  /*4640*/  @!P2 LDG.E.U16 R6, desc[UR10][R6.64] ;  /* 0x0000000a0606a981 */ /* 0x000ea2000c1e1500 */
[----:B---3--:R-:W-:-:S03]  /*4650*/  @!P3 IMAD.WIDE R4, R17, 0x2, R4 ;  /* 0x000000021104b825 */ /* 0x008fc600078e0204 */
[----:B------:R-:W3:Y:S04]  /*4660*/  @!P2 LDL R15, [R3+0x8] ;  /* 0x00000800030fa983 */ /* 0x000ee80000100800 */
[----:B------:R-:W3:Y:S04]  /*4670*/  @!P3 LDG.E.U16 R4, desc[UR10][R4.64] ;  /* 0x0000000a0404b981 */ /* 0x000ee8000c1e1500 */
[----:B------:R-:W3:Y:S01]  /*4680*/  @!P3 LDL R14, [R3+0xc] ;  /* 0x00000c00030eb983 */ /* 0x000ee20000100800 */
[----:B------:R-:W-:Y:S01]  /*4690*/  IADD3 R2, PT, PT, R2, 0x4, RZ ;  /* 0x0000000402027810 */ /* 0x000fe20007ffe0ff */
[----:B----4-:R-:W-:-:S05]  /*46a0*/  @!P0 HADD2.F32 R8, -RZ, R8.H0_H0 ;  /* 0x20000008ff088230 */ /* 0x010fca0000004100 */
[----:B-----5:R-:W-:Y:S01]  /*46b0*/  @!P0 FFMA R0, R13, R8, R0 ;  /* 0x000000080d008223 */ /* 0x020fe20000000000 */
[----:B------:R-:W-:-:S05]  /*46c0*/  @!P1 HADD2.F32 R9, -RZ, R10.H0_H0 ;  /* 0x2000000aff099230 */ /* 0x000fca0000004100 */
[----:B--2---:R-:W-:Y:S01]  /*46d0*/  @!P1 FFMA R0, R9, R12, R0 ;  /* 0x0000000c09009223 */ /* 0x004fe20000000000 */
[----:B------:R-:W-:-:S05]  /*46e0*/  @!P2 HADD2.F32 R8, -RZ, R6.H0_H0 ;  /* 0x20000006ff08a230 */ /* 0x000fca0000004100 */
[----:B---3--:R-:W-:Y:S01]  /*46f0*/  @!P2 FFMA R0, R15, R8, R0 ;  /* 0x000000080f00a223 */ /* 0x008fe20000000000 */
[----:B------:R-:W-:-:S05]  /*4700*/  @!P3 HADD2.F32 R9, -RZ, R4.H0_H0 ;  /* 0x20000004ff09b230 */ /* 0x000fca0000004100 */
[----:B------:R-:W-:-:S07]  /*4710*/  @!P3 FFMA R0, R9, R14, R0 ;  /* 0x0000000e0900b223 */ /* 0x000fce0000000000 */
.L_x_55:
[----:B------:R-:W-:Y:S05]  /*4720*/  BRA.U !UP1, `(.L_x_54) ;  /* 0x00000001098c7547 */ /* 0x000fea000b800000 */
[----:B------:R-:W-:Y:S02]  /*4730*/  UISETP.NE.AND UP0, UPT, UR19, 0x1, UPT ;  /* 0x000000011300788c */ /* 0x000fe4000bf05270 */
[----:B------:R-:W-:-:S04]  /*4740*/  ULOP3.LUT UR7, UR7, 0x1, URZ, 0xc0, !UPT ;  /* 0x0000000107077892 */ /* 0x000fc8000f8ec0ff */
[----:B------:R-:W-:-:S03]  /*4750*/  UISETP.NE.U32.AND UP1, UPT, UR7, 0x1, UPT ;  /* 0x000000010700788c */ /* 0x000fc6000bf25070 */
[----:B------:R-:W-:Y:S08]  /*4760*/  BRA.U !UP0, `(.L_x_56) ;  /* 0x00000001084c7547 */ /* 0x000ff0000b800000 */
[----:B------:R-:W-:Y:S02]  /*4770*/  MOV R9, UR21 ;  /* 0x0000001500097c02 */ /* 0x000fe40008000f00 */
[----:B------:R-:W-:-:S03]  /*4780*/  LEA R11, R2, R1, 0x2 ;  /* 0x00000001020b7211 */ /* 0x000fc600078e10ff */
[----:B------:R-:W-:-:S05]  /*4790*/  IMAD R9, R2, R9, UR20 ;  /* 0x0000001402097e24 */ /* 0x000fca000f8e0209 */
[C---:B------:R-:W-:Y:S02]  /*47a0*/  ISETP.GE.AND P0, PT, R9.reuse, UR12, PT ;  /* 0x0000000c09007c0c */ /* 0x040fe4000bf06270 */
[----:B------:R-:W-:-:S04]  /*47b0*/  IADD3 R3, PT, PT, R9, UR21, RZ ;  /* 0x0000001509037c10 */ /* 0x000fc8000fffe0ff */
[----:B------:R-:W-:-:S07]  /*47c0*/  ISETP.GE.AND P1, PT, R3, UR12, PT ;  /* 0x0000000c03007c0c */ /* 0x000fce000bf26270 */
[----:B--2---:R-:W0:Y:S06]  /*47d0*/  @!P0 LDC.64 R4, c[0x0][0x390] ;  /* 0x0000e400ff048b82 */ /* 0x004e2c0000000a00 */
[----:B------:R-:W2:Y:S02]  /*47e0*/  @!P1 LDL R10, [R11+0x4] ;  /* 0x000004000b0a9983 */ /* 0x000ea40000100800 */
[----:B------:R-:W1:Y:S01]  /*47f0*/  @!P1 LDC.64 R6, c[0x0][0x390] ;  /* 0x0000e400ff069b82 */ /* 0x000e620000000a00 */
[----:B0-----:R-:W-:-:S06]  /*4800*/  @!P0 IMAD.WIDE R4, R9, 0x2, R4 ;  /* 0x0000000209048825 */ /* 0x001fcc00078e0204 */
[----:B------:R-:W3:Y:S01]  /*4810*/  @!P0 LDG.E.U16 R4, desc[UR10][R4.64] ;  /* 0x0000000a04048981 */ /* 0x000ee2000c1e1500 */
[----:B-1----:R-:W-:-:S03]  /*4820*/  @!P1 IMAD.WIDE R6, R3, 0x2, R6 ;  /* 0x0000000203069825 */ /* 0x002fc600078e0206 */
[----:B------:R-:W4:Y:S04]  /*4830*/  @!P0 LDL R3, [R11] ;  /* 0x000000000b038983 */ /* 0x000f280000100800 */
[----:B------:R-:W5:Y:S01]  /*4840*/  @!P1 LDG.E.U16 R6, desc[UR10][R6.64] ;  /* 0x0000000a06069981 */ /* 0x000f62000c1e1500 */
[----:B------:R-:W-:Y:S01]  /*4850*/  IADD3 R2, PT, PT, R2, 0x2, RZ ;  /* 0x0000000202027810 */ /* 0x000fe20007ffe0ff */
[----:B---3--:R-:W-:-:S05]  /*4860*/  @!P0 HADD2.F32 R8, -RZ, R4.H0_H0 ;  /* 0x20000004ff088230 */ /* 0x008fca0000004100 */
[----:B----4-:R-:W-:Y:S01]  /*4870*/  @!P0 FFMA R0, R3, R8, R0 ;  /* 0x0000000803008223 */ /* 0x010fe20000000000 */
[----:B-----5:R-:W-:-:S05]  /*4880*/  @!P1 HADD2.F32 R9, -RZ, R6.H0_H0 ;  /* 0x20000006ff099230 */ /* 0x020fca0000004100 */
[----:B--2---:R-:W-:-:S07]  /*4890*/  @!P1 FFMA R0, R9, R10, R0 ;  /* 0x0000000a09009223 */ /* 0x004fce0000000000 */
.L_x_56:
[----:B------:R-:W-:Y:S05]  /*48a0*/  BRA.U UP1, `(.L_x_54) ;  /* 0x00000001012c7547 */ /* 0x000fea000b800000 */
[----:B------:R-:W-:-:S05]  /*48b0*/  MOV R3, UR21 ;  /* 0x0000001500037c02 */ /* 0x000fca0008000f00 */
[----:B------:R-:W-:-:S05]  /*48c0*/  IMAD R3, R2, R3, UR20 ;  /* 0x0000001402037e24 */ /* 0x000fca000f8e0203 */
[----:B------:R-:W-:-:S13]  /*48d0*/  ISETP.GE.AND P0, PT, R3, UR12, PT ;  /* 0x0000000c03007c0c */ /* 0x000fda000bf06270 */
[----:B------:R-:W-:Y:S05]  /*48e0*/  @P0 BRA `(.L_x_54) ;  /* 0x00000000001c0947 */ /* 0x000fea0003800000 */
[----:B--2---:R-:W0:Y:S01]  /*48f0*/  LDC.64 R4, c[0x0][0x390] ;  /* 0x0000e400ff047b82 */ /* 0x004e220000000a00 */
[----:B------:R-:W-:Y:S02]  /*4900*/  IMAD R2, R2, 0x4, R1 ;  /* 0x0000000402027824 */ /* 0x000fe400078e0201 */
[----:B0-----:R-:W-:-:S03]  /*4910*/  IMAD.WIDE R4, R3, 0x2, R4 ;  /* 0x0000000203047825 */ /* 0x001fc600078e0204 */
[----:B------:R-:W2:Y:S04]  /*4920*/  LDL R3, [R2] ;  /* 0x0000000002037983 */ /* 0x000ea80000100800 */
[----:B------:R-:W3:Y:S02]  /*4930*/  LDG.E.U16 R4, desc[UR10][R4.64] ;  /* 0x0000000a04047981 */ /* 0x000ee4000c1e1500 */
[----:B---3--:R-:W-:-:S05]  /*4940*/  HADD2.F32 R6, -RZ, R4.H0_H0 ;  /* 0x20000004ff067230 */ /* 0x008fca0000004100 */
[----:B--2---:R-:W-:-:S07]  /*4950*/  FFMA R0, R3, R6, R0 ;  /* 0x0000000603007223 */ /* 0x004fce0000000000 */
.L_x_54:
[----:B--2---:R-:W0:Y:S01]  /*4960*/  S2R R5, SR_CTAID.Y ;  /* 0x0000000000057919 */ /* 0x004e220000002600 */
[----:B------:R-:W-:Y:S01]  /*4970*/  MOV R2, UR21 ;  /* 0x0000001500027c02 */ /* 0x000fe20008000f00 */
[----:B------:R-:W-:-:S06]  /*4980*/  UIADD3 UR4, UPT, UPT, UR4, 0x1, URZ ;  /* 0x0000000104047890 */ /* 0x000fcc000fffe0ff */
[----:B------:R-:W-:Y:S01]  /*4990*/  MOV R4, UR4 ;  /* 0x0000000400047c02 */ /* 0x000fe20008000f00 */
[----:B0-----:R-:W-:-:S05]  /*49a0*/  IMAD R5, R5, R2, UR20 ;  /* 0x0000001405057e24 */ /* 0x001fca000f8e0202 */
[----:B------:R-:W-:-:S13]  /*49b0*/  ISETP.GE.AND P0, PT, R5, UR12, PT ;  /* 0x0000000c05007c0c */ /* 0x000fda000bf06270 */
[----:B------:R-:W0:Y:S02]  /*49c0*/  @!P0 LDC.64 R2, c[0x0][0x398] ;  /* 0x0000e600ff028b82 */ /* 0x000e240000000a00 */
[----:B0-----:R-:W-:-:S05]  /*49d0*/  @!P0 IMAD.WIDE.U32 R2, R5, 0x4, R2 ;  /* 0x0000000405028825 */ /* 0x001fca00078e0002 */
[----:B------:R0:W-:Y:S01]  /*49e0*/  @!P0 STG.E desc[UR10][R2.64], R0 ;  /* 0x0000000002008986 */ /* 0x0001e2000c10190a */
[----:B------:R-:W-:-:S13]  /*49f0*/  ISETP.NE.AND P0, PT, R4, UR21, PT ;  /* 0x0000001504007c0c */ /* 0x000fda000bf05270 */
[----:B0-----:R-:W-:Y:S05]  /*4a00*/  @!P0 EXIT ;  /* 0x000000000000894d */ /* 0x001fea0003800000 */
[----:B------:R-:W-:Y:S05]  /*4a10*/  BRA `(.L_x_57) ;  /* 0xffffffec00847947 */ /* 0x000fea000383ffff */
.L_x_51:
[----:B------:R-:W-:Y:S02]  /*4a20*/  UISETP.GE.U32.AND UP0, UPT, UR7, 0x8, UPT ;  /* 0x000000080700788c */ /* 0x000fe4000bf06070 */
[----:B------:R-:W-:Y:S01]  /*4a30*/  ULOP3.LUT UR9, UR7, 0x7, URZ, 0xc0, !UPT ;  /* 0x0000000707097892 */ /* 0x000fe2000f8ec0ff */
[----:B------:R-:W-:-:S06]  /*4a40*/  UMOV UR4, URZ ;  /* 0x000000ff00047c82 */ /* 0x000fcc0008000000 */
[----:B------:R-:W-:Y:S05]  /*4a50*/  BRA.U !UP0, `(.L_x_58) ;  /* 0x0000000108b07547 */ /* 0x000fea000b800000 */
[----:B------:R-:W0:Y:S01]  /*4a60*/  LDCU UR8, c[0x0][0x3b0] ;  /* 0x00007600ff0877ac */ /* 0x000e220008000800 */
[----:B------:R-:W0:Y:S01]  /*4a70*/  LDCU.64 UR20, c[0x0][0x398] ;  /* 0x00007300ff1477ac */ /* 0x000e220008000a00 */
[----:B------:R-:W-:Y:S01]  /*4a80*/  ULOP3.LUT UR4, UR7, 0x7ffffff8, URZ, 0xc0, !UPT ;  /* 0x7ffffff807047892 */ /* 0x000fe2000f8ec0ff */
[----:B------:R-:W-:-:S11]  /*4a90*/  UMOV UR5, URZ ;  /* 0x000000ff00057c82 */ /* 0x000fd60008000000 */
.L_x_59:
[----:B0-----:R-:W-:Y:S02]  /*4aa0*/  UMOV UR7, UR8 ;  /* 0x0000000800077c82 */ /* 0x001fe40008000000 */
[----:B------:R-:W-:Y:S02]  /*4ab0*/  UIMAD UR6, UR17, UR7, UR5 ;  /* 0x00000007110672a4 */ /* 0x000fe4000f8e0205 */
[----:B------:R-:W-:Y:S02]  /*4ac0*/  UIADD3 UR5, UPT, UPT, UR5, 0x8, URZ ;  /* 0x0000000805057890 */ /* 0x000fe4000fffe0ff */
[----:B------:R-:W-:Y:S02]  /*4ad0*/  UIADD3 UR13, UPT, UPT, UR6, 0x1, URZ ;  /* 0x00000001060d7890 */ /* 0x000fe4000fffe0ff */
[----:B------:R-:W-:Y:S02]  /*4ae0*/  UISETP.GE.AND UP0, UPT, UR6, UR12, UPT ;  /* 0x0000000c0600728c */ /* 0x000fe4000bf06270 */
[----:B------:R-:W-:-:S02]  /*4af0*/  UIADD3 UR14, UPT, UPT, UR6, 0x2, URZ ;  /* 0x00000002060e7890 */ /* 0x000fc4000fffe0ff */
[----:B-1-34-:R-:W-:Y:S01]  /*4b00*/  MOV R0, UR13 ;  /* 0x0000000d00007c02 */ /* 0x01afe20008000f00 */
[----:B------:R-:W-:Y:S01]  /*4b10*/  UIADD3 UR13, UPT, UPT, UR6, 0x3, URZ ;  /* 0x00000003060d7890 */ /* 0x000fe2000fffe0ff */
[----:B------:R-:W-:Y:S01]  /*4b20*/  PLOP3.LUT P6, PT, PT, PT, UP0, 0x80, 0x8 ;  /* 0x000000000008781c */ /* 0x000fe20003fcf008 */
[----:B------:R-:W-:Y:S01]  /*4b30*/  UIADD3 UR15, UPT, UPT, UR6, 0x4, URZ ;  /* 0x00000004060f7890 */ /* 0x000fe2000fffe0ff */
[----:B------:R-:W-:Y:S01]  /*4b40*/  ISETP.GE.AND P0, PT, R0, UR12, PT ;  /* 0x0000000c00007c0c */ /* 0x000fe2000bf06270 */
[----:B------:R-:W-:Y:S01]  /*4b50*/  UIMAD.WIDE UR18, UR6, 0x4, UR20 ;  /* 0x00000004061278a5 */ /* 0x000fe2000f8e0214 */
[----:B------:R-:W-:Y:S01]  /*4b60*/  MOV R0, UR14 ;  /* 0x0000000e00007c02 */ /* 0x000fe20008000f00 */
[----:B------:R-:W-:Y:S01]  /*4b70*/  UIADD3 UR16, UPT, UPT, UR6, 0x5, URZ ;  /* 0x0000000506107890 */ /* 0x000fe2000fffe0ff */
[----:B------:R-:W-:Y:S01]  /*4b80*/  MOV R2, UR13 ;  /* 0x0000000d00027c02 */ /* 0x000fe20008000f00 */
[----:B------:R-:W-:Y:S01]  /*4b90*/  UIADD3 UR14, UPT, UPT, UR6, 0x6, URZ ;  /* 0x00000006060e7890 */ /* 0x000fe2000fffe0ff */
[----:B------:R-:W-:Y:S01]  /*4ba0*/  ISETP.GE.AND P1, PT, R0, UR12, PT ;  /* 0x0000000c00007c0c */ /* 0x000fe2000bf26270 */
[----:B------:R-:W-:Y:S01]  /*4bb0*/  UIADD3 UR6, UPT, UPT, UR6, 0x7, URZ ;  /* 0x0000000706067890 */ /* 0x000fe2000fffe0ff */
[----:B------:R-:W-:-:S02]  /*4bc0*/  MOV R0, UR15 ;  /* 0x0000000f00007c02 */ /* 0x000fc40008000f00 */
[----:B------:R-:W-:Y:S02]  /*4bd0*/  ISETP.GE.AND P2, PT, R2, UR12, PT ;  /* 0x0000000c02007c0c */ /* 0x000fe4000bf46270 */
[----:B------:R-:W-:Y:S02]  /*4be0*/  MOV R2, UR18 ;  /* 0x0000001200027c02 */ /* 0x000fe40008000f00 */
[----:B------:R-:W-:Y:S02]  /*4bf0*/  MOV R3, UR19 ;  /* 0x0000001300037c02 */ /* 0x000fe40008000f00 */
[----:B------:R-:W-:Y:S02]  /*4c00*/  ISETP.GE.AND P3, PT, R0, UR12, PT ;  /* 0x0000000c00007c0c */ /* 0x000fe4000bf66270 */
[----:B--2---:R-:W-:Y:S01]  /*4c10*/  MOV R4, UR16 ;  /* 0x0000001000047c02 */ /* 0x004fe20008000f00 */
[----:B------:R0:W-:Y:S01]  /*4c20*/  @!P6 STG.E desc[UR10][R2.64], RZ ;  /* 0x000000ff0200e986 */ /* 0x0001e2000c10190a */
[----:B------:R-:W-:-:S02]  /*4c30*/  MOV R5, UR14 ;  /* 0x0000000e00057c02 */ /* 0x000fc40008000f00 */
[----:B------:R-:W-:Y:S01]  /*4c40*/  MOV R0, UR6 ;  /* 0x0000000600007c02 */ /* 0x000fe20008000f00 */
[----:B------:R0:W-:Y:S01]  /*4c50*/  @!P1 STG.E desc[UR10][R2.64+0x8], RZ ;  /* 0x000008ff02009986 */ /* 0x0001e2000c10190a */
[----:B------:R-:W-:Y:S02]  /*4c60*/  ISETP.GE.AND P4, PT, R4, UR12, PT ;  /* 0x0000000c04007c0c */ /* 0x000fe4000bf86270 */
[----:B------:R-:W-:Y:S01]  /*4c70*/  ISETP.GE.AND P5, PT, R5, UR12, PT ;  /* 0x0000000c05007c0c */ /* 0x000fe2000bfa6270 */
[----:B------:R0:W-:Y:S01]  /*4c80*/  @!P2 STG.E desc[UR10][R2.64+0xc], RZ ;  /* 0x00000cff0200a986 */ /* 0x0001e2000c10190a */
[----:B------:R-:W-:Y:S02]  /*4c90*/  ISETP.GE.AND P6, PT, R0, UR12, PT ;  /* 0x0000000c00007c0c */ /* 0x000fe4000bfc6270 */
[----:B------:R-:W-:Y:S01]  /*4ca0*/  MOV R0, UR4 ;  /* 0x0000000400007c02 */ /* 0x000fe20008000f00 */
[----:B------:R0:W-:Y:S04]  /*4cb0*/  @!P3 STG.E desc[UR10][R2.64+0x10], RZ ;  /* 0x000010ff0200b986 */ /* 0x0001e8000c10190a */
[----:B------:R0:W-:Y:S01]  /*4cc0*/  @!P0 STG.E desc[UR10][R2.64+0x4], RZ ;  /* 0x000004ff02008986 */ /* 0x0001e2000c10190a */
[----:B------:R-:W-:-:S03]  /*4cd0*/  ISETP.NE.AND P0, PT, R0, UR5, PT ;  /* 0x0000000500007c0c */ /* 0x000fc6000bf05270 */
[----:B------:R0:W-:Y:S04]  /*4ce0*/  @!P4 STG.E desc[UR10][R2.64+0x14], RZ ;  /* 0x000014ff0200c986 */ /* 0x0001e8000c10190a */
[----:B------:R0:W-:Y:S04]  /*4cf0*/  @!P5 STG.E desc[UR10][R2.64+0x18], RZ ;  /* 0x000018ff0200d986 */ /* 0x0001e8000c10190a */
[----:B------:R0:W-:Y:S02]  /*4d00*/  @!P6 STG.E desc[UR10][R2.64+0x1c], RZ ;  /* 0x00001cff0200e986 */ /* 0x0001e4000c10190a */
[----:B------:R-:W-:Y:S05]  /*4d10*/  @P0 BRA `(.L_x_59) ;  /* 0xfffffffc00600947 */ /* 0x000fea000383ffff */
.L_x_58:
[----:B------:R-:W-:-:S13]  /*4d20*/  ISETP.NE.AND P0, PT, RZ, UR9, PT ;  /* 0x00000009ff007c0c */ /* 0x000fda000bf05270 */
[----:B------:R-:W-:Y:S05]  /*4d30*/  @!P0 EXIT ;  /* 0x000000000000894d */ /* 0x000fea0003800000 */
[----:B------:R-:W-:Y:S02]  /*4d40*/  UISETP.GE.U32.AND UP0, UPT, UR9, 0x4, UPT ;  /* 0x000000040900788c */ /* 0x000fe4000bf06070 */
[----:B------:R-:W-:-:S07]  /*4d50*/  ULOP3.LUT UR5, UR7, 0x3, URZ, 0xc0, !UPT ;  /* 0x0000000307057892 */ /* 0x000fce000f8ec0ff */
[----:B------:R-:W-:Y:S05]  /*4d60*/  BRA.U !UP0, `(.L_x_60) ;  /* 0x0000000108487547 */ /* 0x000fea000b800000 */
[----:B01----:R-:W0:Y:S01]  /*4d70*/  LDC.64 R2, c[0x0][0x398] ;  /* 0x0000e600ff027b82 */ /* 0x003e220000000a00 */
[----:B------:R-:W-:-:S06]  /*4d80*/  UIMAD UR6, UR17, UR7, UR4 ;  /* 0x00000007110672a4 */ /* 0x000fcc000f8e0204 */
[----:B--2-4-:R-:W-:-:S04]  /*4d90*/  MOV R5, UR6 ;  /* 0x0000000600057c02 */ /* 0x014fc80008000f00 */
[C---:B---3--:R-:W-:Y:S02]  /*4da0*/  IADD3 R0, PT, PT, R5.reuse, 0x1, RZ ;  /* 0x0000000105007810 */ /* 0x048fe40007ffe0ff */
[C---:B------:R-:W-:Y:S02]  /*4db0*/  IADD3 R4, PT, PT, R5.reuse, 0x2, RZ ;  /* 0x0000000205047810 */ /* 0x040fe40007ffe0ff */
[C---:B------:R-:W-:Y:S02]  /*4dc0*/  IADD3 R6, PT, PT, R5.reuse, 0x3, RZ ;  /* 0x0000000305067810 */ /* 0x040fe40007ffe0ff */
[----:B------:R-:W-:Y:S02]  /*4dd0*/  ISETP.GE.AND P0, PT, R5, UR12, PT ;  /* 0x0000000c05007c0c */ /* 0x000fe4000bf06270 */
[----:B------:R-:W-:Y:S02]  /*4de0*/  ISETP.GE.AND P1, PT, R0, UR12, PT ;  /* 0x0000000c00007c0c */ /* 0x000fe4000bf26270 */
[----:B------:R-:W-:-:S02]  /*4df0*/  ISETP.GE.AND P2, PT, R4, UR12, PT ;  /* 0x0000000c04007c0c */ /* 0x000fc4000bf46270 */
[----:B------:R-:W-:Y:S01]  /*4e00*/  ISETP.GE.AND P3, PT, R6, UR12, PT ;  /* 0x0000000c06007c0c */ /* 0x000fe2000bf66270 */
[----:B0-----:R-:W-:Y:S01]  /*4e10*/  IMAD.WIDE R2, R5, 0x4, R2 ;  /* 0x0000000405027825 */ /* 0x001fe200078e0202 */
[----:B------:R-:W-:-:S04]  /*4e20*/  MOV R0, UR4 ;  /* 0x0000000400007c02 */ /* 0x000fc80008000f00 */
[----:B------:R-:W-:Y:S01]  /*4e30*/  IADD3 R0, PT, PT, R0, 0x4, RZ ;  /* 0x0000000400007810 */ /* 0x000fe20007ffe0ff */
[----:B------:R0:W-:Y:S03]  /*4e40*/  @!P0 STG.E desc[UR10][R2.64], RZ ;  /* 0x000000ff02008986 */ /* 0x0001e6000c10190a */
[----:B------:R-:W-:Y:S01]  /*4e50*/  R2UR UR4, R0 ;  /* 0x00000000000472ca */ /* 0x000fe200000e0000 */
[----:B------:R0:W-:Y:S04]  /*4e60*/  @!P1 STG.E desc[UR10][R2.64+0x4], RZ ;  /* 0x000004ff02009986 */ /* 0x0001e8000c10190a */
[----:B------:R0:W-:Y:S04]  /*4e70*/  @!P2 STG.E desc[UR10][R2.64+0x8], RZ ;  /* 0x000008ff0200a986 */ /* 0x0001e8000c10190a */
[----:B------:R0:W-:Y:S06]  /*4e80*/  @!P3 STG.E desc[UR10][R2.64+0xc], RZ ;  /* 0x00000cff0200b986 */ /* 0x0001ec000c10190a */
.L_x_60:
[----:B------:R-:W-:-:S13]  /*4e90*/  ISETP.NE.AND P0, PT, RZ, UR5, PT ;  /* 0x00000005ff007c0c */ /* 0x000fda000bf05270 */
[----:B------:R-:W-:Y:S05]  /*4ea0*/  @!P0 EXIT ;  /* 0x000000000000894d */ /* 0x000fea0003800000 */
[----:B------:R-:W-:-:S09]  /*4eb0*/  UISETP.NE.AND UP0, UPT, UR5, 0x1, UPT ;  /* 0x000000010500788c */ /* 0x000fd2000bf05270 */
[----:B------:R-:W-:Y:S05]  /*4ec0*/  BRA.U !UP0, `(.L_x_61) ;  /* 0x0000000108307547 */ /* 0x000fea000b800000 */
[----:B01----:R-:W0:Y:S01]  /*4ed0*/  LDC.64 R2, c[0x0][0x398] ;  /* 0x0000e600ff027b82 */ /* 0x003e220000000a00 */
[----:B------:R-:W-:-:S06]  /*4ee0*/  UIMAD UR5, UR17, UR7, UR4 ;  /* 0x00000007110572a4 */ /* 0x000fcc000f8e0204 */
[----:B--2-4-:R-:W-:-:S04]  /*4ef0*/  MOV R5, UR5 ;  /* 0x0000000500057c02 */ /* 0x014fc80008000f00 */
[C---:B---3--:R-:W-:Y:S02]  /*4f00*/  IADD3 R0, PT, PT, R5.reuse, 0x1, RZ ;  /* 0x0000000105007810 */ /* 0x048fe40007ffe0ff */
[----:B------:R-:W-:Y:S02]  /*4f10*/  ISETP.GE.AND P0, PT, R5, UR12, PT ;  /* 0x0000000c05007c0c */ /* 0x000fe4000bf06270 */
[----:B------:R-:W-:Y:S01]  /*4f20*/  ISETP.GE.AND P1, PT, R0, UR12, PT ;  /* 0x0000000c00007c0c */ /* 0x000fe2000bf26270 */
[----:B------:R-:W-:-:S05]  /*4f30*/  IMAD.U32 R0, RZ, RZ, UR4 ;  /* 0x00000004ff007e24 */ /* 0x000fca000f8e00ff */
[----:B------:R-:W-:Y:S01]  /*4f40*/  IADD3 R0, PT, PT, R0, 0x2, RZ ;  /* 0x0000000200007810 */ /* 0x000fe20007ffe0ff */
[----:B0-----:R-:W-:-:S03]  /*4f50*/  IMAD.WIDE R2, R5, 0x4, R2 ;  /* 0x0000000405027825 */ /* 0x001fc600078e0202 */
[----:B------:R-:W-:Y:S02]  /*4f60*/  R2UR UR4, R0 ;  /* 0x00000000000472ca */ /* 0x000fe400000e0000 */
[----:B------:R0:W-:Y:S04]  /*4f70*/  @!P0 STG.E desc[UR10][R2.64], RZ ;  /* 0x000000ff02008986 */ /* 0x0001e8000c10190a */
[----:B------:R0:W-:Y:S09]  /*4f80*/  @!P1 STG.E desc[UR10][R2.64+0x4], RZ ;  /* 0x000004ff02009986 */ /* 0x0001f2000c10190a */
.L_x_61:
[----:B------:R-:W-:-:S04]  /*4f90*/  ULOP3.LUT UR5, UR7, 0x1, URZ, 0xc0, !UPT ;  /* 0x0000000107057892 */ /* 0x000fc8000f8ec0ff */
[----:B------:R-:W-:-:S06]  /*4fa0*/  UISETP.NE.U32.AND UP0, UPT, UR5, 0x1, UPT ;  /* 0x000000010500788c */ /* 0x000fcc000bf05070 */
[----:B------:R-:W-:-:S13]  /*4fb0*/  PLOP3.LUT P0, PT, PT, PT, UP0, 0x80, 0x8 ;  /* 0x000000000008781c */ /* 0x000fda0003f0f008 */
[----:B------:R-:W-:Y:S05]  /*4fc0*/  @P0 EXIT ;  /* 0x000000000000094d */ /* 0x000fea0003800000 */
[----:B------:R-:W-:-:S06]  /*4fd0*/  UIMAD UR4, UR17, UR7, UR4 ;  /* 0x00000007110472a4 */ /* 0x000fcc000f8e0204 */
[----:B01-34-:R-:W-:-:S04]  /*4fe0*/  MOV R0, UR4 ;  /* 0x0000000400007c02 */ /* 0x01bfc80008000f00 */
[----:B------:R-:W-:-:S13]  /*4ff0*/  ISETP.GE.AND P0, PT, R0, UR12, PT ;  /* 0x0000000c00007c0c */ /* 0x000fda000bf06270 */
[----:B------:R-:W-:Y:S05]  /*5000*/  @P0 EXIT ;  /* 0x000000000000094d */ /* 0x000fea0003800000 */
[----:B------:R-:W0:Y:S01]  /*5010*/  LDC.64 R2, c[0x0][0x398] ;  /* 0x0000e600ff027b82 */ /* 0x000e220000000a00 */
[----:B--2---:R-:W-:-:S05]  /*5020*/  MOV R5, UR4 ;  /* 0x0000000400057c02 */ /* 0x004fca0008000f00 */
[----:B0-----:R-:W-:-:S05]  /*5030*/  IMAD.WIDE R2, R5, 0x4, R2 ;  /* 0x0000000405027825 */ /* 0x001fca00078e0202 */
[----:B------:R-:W-:Y:S01]  /*5040*/  STG.E desc[UR10][R2.64], RZ ;  /* 0x000000ff02007986 */ /* 0x000fe2000c10190a */
[----:B------:R-:W-:Y:S05]  /*5050*/  EXIT ;  /* 0x000000000000794d */ /* 0x000fea0003800000 */
        .weak           $__internal_0_$__cuda_sm3x_div_rn_noftz_f32_slowpath
        .type           $__internal_0_$__cuda_sm3x_div_rn_noftz_f32_slowpath,@function
        .size           $__internal_0_$__cuda_sm3x_div_rn_noftz_f32_slowpath,(.L_x_141 - $__internal_0_$__cuda_sm3x_div_rn_noftz_f32_slowpath)
$__internal_0_$__cuda_sm3x_div_rn_noftz_f32_slowpath:
[----:B------:R-:W-:Y:S02]  /*5060*/  SHF.R.U32.HI R8, RZ, 0x17, R9 ;  /* 0x00000017ff087819 */ /* 0x000fe40000011609 */
[----:B------:R-:W-:Y:S02]  /*5070*/  SHF.R.U32.HI R21, RZ, 0x17, R24 ;  /* 0x00000017ff157819 */ /* 0x000fe40000011618 */
[----:B------:R-:W-:Y:S02]  /*5080*/  LOP3.LUT R8, R8, 0xff, RZ, 0xc0, !PT ;  /* 0x000000ff08087812 */ /* 0x000fe400078ec0ff */
[----:B------:R-:W-:Y:S02]  /*5090*/  LOP3.LUT R21, R21, 0xff, RZ, 0xc0, !PT ;  /* 0x000000ff15157812 */ /* 0x000fe400078ec0ff */
[----:B------:R-:W-:Y:S02]  /*50a0*/  IADD3 R4, PT, PT, R8, -0x1, RZ ;  /* 0xffffffff08047810 */ /* 0x000fe40007ffe0ff */
[----:B------:R-:W-:-:S02]  /*50b0*/  IADD3 R11, PT, PT, R21, -0x1, RZ ;  /* 0xffffffff150b7810 */ /* 0x000fc40007ffe0ff */
[----:B------:R-:W-:-:S04]  /*50c0*/  ISETP.GT.U32.AND P0, PT, R4, 0xfd, PT ;  /* 0x000000fd0400780c */ /* 0x000fc80003f04070 */
[----:B------:R-:W-:Y:S02]  /*50d0*/  ISETP.GT.U32.OR P0, PT, R11, 0xfd, P0 ;  /* 0x000000fd0b00780c */ /* 0x000fe40000704470 */
[----:B------:R-:W-:-:S11]  /*50e0*/  MOV R11, R9 ;  /* 0x00000009000b7202 */ /* 0x000fd60000000f00 */
[----:B------:R-:W-:Y:S01]  /*50f0*/  @!P0 MOV R22, RZ ;  /* 0x000000ff00168202 */ /* 0x000fe20000000f00 */
[----:B------:R-:W-:Y:S06]  /*5100*/  @!P0 BRA `(.L_x_62) ;  /* 0x0000000000608947 */ /* 0x000fec0003800000 */
[----:B------:R-:W-:Y:S02]  /*5110*/  FSETP.GTU.FTZ.AND P0, PT, |R24|, +INF , PT ;  /* 0x7f8000001800780b */ /* 0x000fe40003f1c200 */
[----:B------:R-:W-:-:S04]  /*5120*/  FSETP.GTU.FTZ.AND P1, PT, |R9|, +INF , PT ;  /* 0x7f8000000900780b */ /* 0x000fc80003f3c200 */
[----:B------:R-:W-:-:S13]  /*5130*/  PLOP3.LUT P0, PT, P0, P1, PT, 0xf8, 0x8f ;  /* 0x00000000008f781c */ /* 0x000fda0000703f70 */
[----:B------:R-:W-:Y:S05]  /*5140*/  @P0 BRA `(.L_x_63) ;  /* 0x0000000400480947 */ /* 0x000fea0003800000 */
[----:B------:R-:W-:-:S13]  /*5150*/  LOP3.LUT P0, RZ, R11, 0x7fffffff, R24, 0xc8, !PT ;  /* 0x7fffffff0bff7812 */ /* 0x000fda000780c818 */
[----:B------:R-:W-:Y:S05]  /*5160*/  @!P0 BRA `(.L_x_64) ;  /* 0x0000000400388947 */ /* 0x000fea0003800000 */
[C---:B------:R-:W-:Y:S02]  /*5170*/  FSETP.NEU.FTZ.AND P0, PT, |R24|.reuse, +INF , PT ;  /* 0x7f8000001800780b */ /* 0x040fe40003f1d200 */
[----:B------:R-:W-:Y:S02]  /*5180*/  FSETP.NEU.FTZ.AND P3, PT, |R9|, +INF , PT ;  /* 0x7f8000000900780b */ /* 0x000fe40003f7d200 */
[----:B------:R-:W-:-:S11]  /*5190*/  FSETP.NEU.FTZ.AND P1, PT, |R24|, +INF , PT ;  /* 0x7f8000001800780b */ /* 0x000fd60003f3d200 */
[----:B------:R-:W-:Y:S05]  /*51a0*/  @!P3 BRA !P0, `(.L_x_64) ;  /* 0x000000040028b947 */ /* 0x000fea0004000000 */
[----:B------:R-:W-:-:S04]  /*51b0*/  LOP3.LUT P0, RZ, R24, 0x7fffffff, RZ, 0xc0, !PT ;  /* 0x7fffffff18ff7812 */ /* 0x000fc8000780c0ff */
[----:B------:R-:W-:-:S13]  /*51c0*/  PLOP3.LUT P0, PT, P3, P0, PT, 0x2f, 0xf2 ;  /* 0x0000000000f2781c */ /* 0x000fda0001f00577 */
[----:B------:R-:W-:Y:S05]  /*51d0*/  @P0 BRA `(.L_x_65) ;  /* 0x0000000400140947 */ /* 0x000fea0003800000 */
[----:B------:R-:W-:-:S04]  /*51e0*/  LOP3.LUT P0, RZ, R11, 0x7fffffff, RZ, 0xc0, !PT ;  /* 0x7fffffff0bff7812 */ /* 0x000fc8000780c0ff */
[----:B------:R-:W-:-:S13]  /*51f0*/  PLOP3.LUT P0, PT, P1, P0, PT, 0x2f, 0xf2 ;  /* 0x0000000000f2781c */ /* 0x000fda0000f00577 */
[----:B------:R-:W-:Y:S05]  /*5200*/  @P0 BRA `(.L_x_66) ;  /* 0x0000000000fc0947 */ /* 0x000fea0003800000 */
[----:B------:R-:W-:Y:S02]  /*5210*/  IADD3 R15, PT, PT, R21, -0x1, RZ ;  /* 0xffffffff150f7810 */ /* 0x000fe40007ffe0ff */
[----:B------:R-:W-:Y:S02]  /*5220*/  ISETP.GE.AND P1, PT, R4, RZ, PT ;  /* 0x000000ff0400720c */ /* 0x000fe40003f26270 */
[----:B------:R-:W-:-:S11]  /*5230*/  ISETP.GE.AND P0, PT, R15, RZ, PT ;  /* 0x000000ff0f00720c */ /* 0x000fd60003f06270 */
[----:B------:R-:W-:Y:S02]  /*5240*/  @!P1 FFMA R11, R9, 1.84467440737095516160e+19, RZ ;  /* 0x5f800000090b9823 */ /* 0x000fe400000000ff */
[----:B------:R-:W-:Y:S01]  /*5250*/  @P0 MOV R22, RZ ;  /* 0x000000ff00160202 */ /* 0x000fe20000000f00 */
[----:B------:R-:W-:Y:S01]  /*5260*/  @!P0 FFMA R24, R24, 1.84467440737095516160e+19, RZ ;  /* 0x5f80000018188823 */ /* 0x000fe200000000ff */
[----:B------:R-:W-:-:S04]  /*5270*/  @!P0 MOV R22, 0xffffffc0 ;  /* 0xffffffc000168802 */ /* 0x000fc80000000f00 */
[----:B------:R-:W-:-:S07]  /*5280*/  @!P1 IADD3 R22, PT, PT, R22, 0x40, RZ ;  /* 0x0000004016169810 */ /* 0x000fce0007ffe0ff */
.L_x_62:
[----:B------:R-:W-:Y:S02]  /*5290*/  LEA R4, R8, 0xc0800000, 0x17 ;  /* 0xc080000008047811 */ /* 0x000fe400078eb8ff */
[----:B------:R-:W-:Y:S02]  /*52a0*/  IADD3 R21, PT, PT, R21, -0x7f, RZ ;  /* 0xffffff8115157810 */ /* 0x000fe40007ffe0ff */
[----:B------:R-:W-:-:S03]  /*52b0*/  IADD3 R23, PT, PT, -R4, R11, RZ ;  /* 0x0000000b04177210 */ /* 0x000fc60007ffe1ff */
[----:B------:R-:W-:Y:S01]  /*52c0*/  IMAD R19, R21, -0x800000, R24 ;  /* 0xff80000015137824 */ /* 0x000fe200078e0218 */
[----:B------:R-:W0:Y:S01]  /*52d0*/  MUFU.RCP R11, R23 ;  /* 0x00000017000b7308 */ /* 0x000e220000001000 */
[----:B------:R-:W-:Y:S01]  /*52e0*/  FADD.FTZ R20, -R23, -RZ ;  /* 0x800000ff17147221 */ /* 0x000fe20000010100 */
[----:B------:R-:W-:-:S04]  /*52f0*/  IADD3 R21, PT, PT, R21, 0x7f, -R8 ;  /* 0x0000007f15157810 */ /* 0x000fc80007ffe808 */
[----:B------:R-:W-:Y:S01]  /*5300*/  IADD3 R22, PT, PT, R21, R22, RZ ;  /* 0x0000001615167210 */ /* 0x000fe20007ffe0ff */
[----:B0-----:R-:W-:-:S04]  /*5310*/  FFMA R4, R11, R20, 1 ;  /* 0x3f8000000b047423 */ /* 0x001fc80000000014 */
[----:B------:R-:W-:-:S04]  /*5320*/  FFMA R4, R11, R4, R11 ;  /* 0x000000040b047223 */ /* 0x000fc8000000000b */
[----:B------:R-:W-:-:S04]  /*5330*/  FFMA R15, R19, R4, RZ ;  /* 0x00000004130f7223 */ /* 0x000fc800000000ff */
[----:B------:R-:W-:-:S04]  /*5340*/  FFMA R11, R20, R15, R19 ;  /* 0x0000000f140b7223 */ /* 0x000fc80000000013 */
[----:B------:R-:W-:-:S04]  /*5350*/  FFMA R11, R4, R11, R15 ;  /* 0x0000000b040b7223 */ /* 0x000fc8000000000f */
[----:B------:R-:W-:-:S04]  /*5360*/  FFMA R20, R20, R11, R19 ;  /* 0x0000000b14147223 */ /* 0x000fc80000000013 */
[----:B------:R-:W-:-:S05]  /*5370*/  FFMA R15, R4, R20, R11 ;  /* 0x00000014040f7223 */ /* 0x000fca000000000b */
[----:B------:R-:W-:-:S04]  /*5380*/  SHF.R.U32.HI R8, RZ, 0x17, R15 ;  /* 0x00000017ff087819 */ /* 0x000fc8000001160f */
[----:B------:R-:W-:-:S04]  /*5390*/  LOP3.LUT R19, R8, 0xff, RZ, 0xc0, !PT ;  /* 0x000000ff08137812 */ /* 0x000fc800078ec0ff */
[----:B------:R-:W-:-:S04]  /*53a0*/  IADD3 R8, PT, PT, R19, R22, RZ ;  /* 0x0000001613087210 */ /* 0x000fc80007ffe0ff */
[----:B------:R-:W-:-:S04]  /*53b0*/  IADD3 R19, PT, PT, R8, -0x1, RZ ;  /* 0xffffffff08137810 */ /* 0x000fc80007ffe0ff */
[----:B------:R-:W-:-:S13]  /*53c0*/  ISETP.GE.U32.AND P0, PT, R19, 0xfe, PT ;  /* 0x000000fe1300780c */ /* 0x000fda0003f06070 */
[----:B------:R-:W-:Y:S05]  /*53d0*/  @!P0 BRA `(.L_x_67) ;  /* 0x0000000000808947 */ /* 0x000fea0003800000 */
[----:B------:R-:W-:-:S13]  /*53e0*/  ISETP.GT.AND P0, PT, R8, 0xfe, PT ;  /* 0x000000fe0800780c */ /* 0x000fda0003f04270 */
[----:B------:R-:W-:Y:S05]  /*53f0*/  @P0 BRA `(.L_x_68) ;  /* 0x00000000006c0947 */ /* 0x000fea0003800000 */
[----:B------:R-:W-:-:S13]  /*5400*/  ISETP.GE.AND P0, PT, R8, 0x1, PT ;  /* 0x000000010800780c */ /* 0x000fda0003f06270 */
[----:B------:R-:W-:Y:S05]  /*5410*/  @P0 BRA `(.L_x_69) ;  /* 0x0000000000980947 */ /* 0x000fea0003800000 */
[----:B------:R-:W-:Y:S02]  /*5420*/  ISETP.GE.AND P0, PT, R8, -0x18, PT ;  /* 0xffffffe80800780c */ /* 0x000fe40003f06270 */
[----:B------:R-:W-:-:S11]  /*5430*/  LOP3.LUT R15, R15, 0x80000000, RZ, 0xc0, !PT ;  /* 0x800000000f0f7812 */ /* 0x000fd600078ec0ff */
[----:B------:R-:W-:Y:S05]  /*5440*/  @!P0 BRA `(.L_x_69) ;  /* 0x00000000008c8947 */ /* 0x000fea0003800000 */
[CCC-:B------:R-:W-:Y:S01]  /*5450*/  FFMA.RZ R19, R4.reuse, R20.reuse, R11.reuse ;  /* 0x0000001404137223 */ /* 0x1c0fe2000000c00b */
[CCC-:B------:R-:W-:Y:S01]  /*5460*/  FFMA.RP R21, R4.reuse, R20.reuse, R11.reuse ;  /* 0x0000001404157223 */ /* 0x1c0fe2000000800b */
[----:B------:R-:W-:Y:S01]  /*5470*/  FFMA.RM R20, R4, R20, R11 ;  /* 0x0000001404147223 */ /* 0x000fe2000000400b */
[C---:B------:R-:W-:Y:S02]  /*5480*/  IADD3 R4, PT, PT, R8.reuse, 0x20, RZ ;  /* 0x0000002008047810 */ /* 0x040fe40007ffe0ff */
[----:B------:R-:W-:Y:S02]  /*5490*/  LOP3.LUT R19, R19, 0x7fffff, RZ, 0xc0, !PT ;  /* 0x007fffff13137812 */ /* 0x000fe400078ec0ff */
[C---:B------:R-:W-:Y:S02]  /*54a0*/  ISETP.NE.AND P3, PT, R8.reuse, RZ, PT ;  /* 0x000000ff0800720c */ /* 0x040fe40003f65270 */
[----:B------:R-:W-:Y:S02]  /*54b0*/  LOP3.LUT R19, R19, 0x800000, RZ, 0xfc, !PT ;  /* 0x0080000013137812 */ /* 0x000fe400078efcff */
[----:B------:R-:W-:-:S02]  /*54c0*/  ISETP.NE.AND P1, PT, R8, RZ, PT ;  /* 0x000000ff0800720c */ /* 0x000fc40003f25270 */
[----:B------:R-:W-:Y:S02]  /*54d0*/  IADD3 R8, PT, PT, -R8, RZ, RZ ;  /* 0x000000ff08087210 */ /* 0x000fe40007ffe1ff */
[----:B------:R-:W-:Y:S02]  /*54e0*/  SHF.L.U32 R4, R19, R4, RZ ;  /* 0x0000000413047219 */ /* 0x000fe400000006ff */
[----:B------:R-:W-:Y:S02]  /*54f0*/  FSETP.NEU.FTZ.AND P0, PT, R21, R20, PT ;  /* 0x000000141500720b */ /* 0x000fe40003f1d000 */
[----:B------:R-:W-:Y:S02]  /*5500*/  SEL R8, R8, RZ, P3 ;  /* 0x000000ff08087207 */ /* 0x000fe40001800000 */
[----:B------:R-:W-:Y:S02]  /*5510*/  ISETP.NE.AND P1, PT, R4, RZ, P1 ;  /* 0x000000ff0400720c */ /* 0x000fe40000f25270 */
[----:B------:R-:W-:-:S02]  /*5520*/  SHF.R.U32.HI R19, RZ, R8, R19 ;  /* 0x00000008ff137219 */ /* 0x000fc40000011613 */
[----:B------:R-:W-:Y:S02]  /*5530*/  PLOP3.LUT P0, PT, P0, P1, PT, 0xf8, 0x8f ;  /* 0x00000000008f781c */ /* 0x000fe40000703f70 */
[----:B------:R-:W-:Y:S02]  /*5540*/  SHF.R.U32.HI R8, RZ, 0x1, R19 ;  /* 0x00000001ff087819 */ /* 0x000fe40000011613 */
[----:B------:R-:W-:-:S04]  /*5550*/  SEL R11, RZ, 0x1, !P0 ;  /* 0x00000001ff0b7807 */ /* 0x000fc80004000000 */
[----:B------:R-:W-:-:S04]  /*5560*/  LOP3.LUT R4, R11, 0x1, R8, 0xf8, !PT ;  /* 0x000000010b047812 */ /* 0x000fc800078ef808 */
[----:B------:R-:W-:-:S04]  /*5570*/  LOP3.LUT R19, R4, R19, RZ, 0xc0, !PT ;  /* 0x0000001304137212 */ /* 0x000fc800078ec0ff */
[----:B------:R-:W-:-:S04]  /*5580*/  IADD3 R8, PT, PT, R8, R19, RZ ;  /* 0x0000001308087210 */ /* 0x000fc80007ffe0ff */
[----:B------:R-:W-:Y:S01]  /*5590*/  LOP3.LUT R15, R8, R15, RZ, 0xfc, !PT ;  /* 0x0000000f080f7212 */ /* 0x000fe200078efcff */
[----:B------:R-:W-:Y:S06]  /*55a0*/  BRA `(.L_x_69) ;  /* 0x0000000000347947 */ /* 0x000fec0003800000 */
.L_x_68:
[----:B------:R-:W-:-:S04]  /*55b0*/  LOP3.LUT R15, R15, 0x80000000, RZ, 0xc0, !PT ;  /* 0x800000000f0f7812 */ /* 0x000fc800078ec0ff */
[----:B------:R-:W-:Y:S01]  /*55c0*/  LOP3.LUT R15, R15, 0x7f800000, RZ, 0xfc, !PT ;  /* 0x7f8000000f0f7812 */ /* 0x000fe200078efcff */
[----:B------:R-:W-:Y:S06]  /*55d0*/  BRA `(.L_x_69) ;  /* 0x0000000000287947 */ /* 0x000fec0003800000 */
.L_x_67:
[----:B------:R-:W-:Y:S01]  /*55e0*/  LEA R15, R22, R15, 0x17 ;  /* 0x0000000f160f7211 */ /* 0x000fe200078eb8ff */
[----:B------:R-:W-:Y:S06]  /*55f0*/  BRA `(.L_x_69) ;  /* 0x0000000000207947 */ /* 0x000fec0003800000 */
.L_x_66:
[----:B------:R-:W-:-:S04]  /*5600*/  LOP3.LUT R11, R11, 0x80000000, R24, 0x48, !PT ;  /* 0x800000000b0b7812 */ /* 0x000fc800078e4818 */
[----:B------:R-:W-:Y:S01]  /*5610*/  LOP3.LUT R15, R11, 0x7f800000, RZ, 0xfc, !PT ;  /* 0x7f8000000b0f7812 */ /* 0x000fe200078efcff */
[----:B------:R-:W-:Y:S06]  /*5620*/  BRA `(.L_x_69) ;  /* 0x0000000000147947 */ /* 0x000fec0003800000 */
.L_x_65:
[----:B------:R-:W-:Y:S01]  /*5630*/  LOP3.LUT R15, R11, 0x80000000, R24, 0x48, !PT ;  /* 0x800000000b0f7812 */ /* 0x000fe200078e4818 */
[----:B------:R-:W-:Y:S06]  /*5640*/  BRA `(.L_x_69) ;  /* 0x00000000000c7947 */ /* 0x000fec0003800000 */
.L_x_64:
[----:B------:R-:W0:Y:S01]  /*5650*/  MUFU.RSQ R15, -QNAN ;  /* 0xffc00000000f7908 */ /* 0x000e220000001400 */
[----:B------:R-:W-:Y:S05]  /*5660*/  BRA `(.L_x_69) ;  /* 0x0000000000047947 */ /* 0x000fea0003800000 */
.L_x_63:
[----:B------:R-:W-:-:S07]  /*5670*/  FADD.FTZ R15, R24, R9 ;  /* 0x00000009180f7221 */ /* 0x000fce0000010000 */
.L_x_69:
[----:B------:R-:W-:-:S04]  /*5680*/  HFMA2 R11, -RZ, RZ, 0, 0 ;  /* 0x00000000ff0b7431 */ /* 0x000fc800000001ff */
[----:B0-----:R-:W-:Y:S05]  /*5690*/  RET.REL.NODEC R10 `(_Z29mixedPrecisionAttentionKernelP6__halfS0_S0_Pffiiiii) ;  /* 0xffffffa80a587950 */ /* 0x001fea0003c3ffff */
.L_x_70:
        /* <DEDUP_REMOVED lines=14> */
.L_x_141:


//--------------------- .text._Z32standardPrecisionAttentionKernelPfS_S_S_fiiiii --------------------------
	.section	.text._Z32standardPrecisionAttentionKernelPfS_S_S_fiiiii,"ax",@progbits
	.align	128
        .global         _Z32standardPrecisionAttentionKernelPfS_S_S_fiiiii
        .type           _Z32standardPrecisionAttentionKernelPfS_S_S_fiiiii,@function
        .size           _Z32standardPrecisionAttentionKernelPfS_S_S_fiiiii,(.L_x_142 - _Z32standardPrecisionAttentionKernelPfS_S_S_fiiiii)
        .other          _Z32standardPrecisionAttentionKernelPfS_S_S_fiiiii,@"STO_CUDA_ENTRY STV_DEFAULT"
_Z32standardPrecisionAttentionKernelPfS_S_S_fiiiii:
.text._Z32standardPrecisionAttentionKernelPfS_S_S_fiiiii:
        /* <DEDUP_REMOVED lines=28> */
.L_x_78:
[----:B------:R-:W0:Y:S01]  /*01c0*/  LDCU UR4, c[0x0][0x3ac] ;  /* 0x00007580ff0477ac */ /* 0x000e220008000800 */
[----:B------:R-:W-:Y:S02]  /*01d0*/  MOV R6, RZ ;  /* 0x000000ff00067202 */ /* 0x000fe40000000f00 */
[----:B------:R-:W-:Y:S01]  /*01e0*/  MOV R8, RZ ;  /* 0x000000ff00087202 */ /* 0x000fe20000000f00 */
[----:B0-----:R-:W-:Y:S02]  /*01f0*/  UISETP.GE.U32.AND UP0, UPT, UR4, 0x8, UPT ;  /* 0x000000080400788c */ /* 0x001fe4000bf06070 */
[----:B------:R-:W-:-:S07]  /*0200*/  IMAD R7, R4, UR4, R0 ;  /* 0x0000000404077c24 */ /* 0x000fce000f8e0200 */
[----:B------:R-:W-:Y:S05]  /*0210*/  BRA.U !UP0, `(.L_x_72) ;  /* 0x0000000508047547 */ /* 0x000fea000b800000 */
[----:B------:R-:W-:Y:S01]  /*0220*/  SHF.R.S32.HI R8, RZ, 0x1f, R7 ;  /* 0x0000001fff087819 */ /* 0x000fe20000011407 */
[----:B------:R-:W-:Y:S01]  /*0230*/  IMAD.MOV.U32 R6, RZ, RZ, RZ ;  /* 0x000000ffff067224 */ /* 0x000fe200078e00ff */
[----:B------:R-:W-:-:S07]  /*0240*/  MOV R18, RZ ;  /* 0x000000ff00127202 */ /* 0x000fce0000000f00 */
.L_x_73:
[-C--:B------:R-:W-:Y:S01]  /*0250*/  IADD3 R19, PT, PT, R5, R18.reuse, RZ ;  /* 0x0000001205137210 */ /* 0x080fe20007ffe0ff */
[----:B------:R-:W0:Y:S01]  /*0260*/  LDC.64 R14, c[0x0][0x380] ;  /* 0x0000e000ff0e7b82 */ /* 0x000e220000000a00 */
[----:B------:R-:W-:-:S04]  /*0270*/  IADD3 R10, PT, PT, R7, R18, RZ ;  /* 0x00000012070a7210 */ /* 0x000fc80007ffe0ff */
[C---:B------:R-:W-:Y:S02]  /*0280*/  VIMNMX R12, PT, PT, R19.reuse, R10, !PT ;  /* 0x0000000a130c7248 */ /* 0x040fe40007fe0100 */
[----:B------:R-:W-:Y:S02]  /*0290*/  IADD3 R20, PT, PT, R10, 0x1, RZ ;  /* 0x000000010a147810 */ /* 0x000fe40007ffe0ff */
[----:B------:R-:W-:Y:S02]  /*02a0*/  ISETP.GE.AND P6, PT, R12, R3, PT ;  /* 0x000000030c00720c */ /* 0x000fe40003fc6270 */
[----:B------:R-:W1:Y:S01]  /*02b0*/  LDC.64 R12, c[0x0][0x388] ;  /* 0x0000e200ff0c7b82 */ /* 0x000e620000000a00 */
[----:B------:R-:W-:Y:S02]  /*02c0*/  IADD3 R24, PT, PT, R10, 0x2, RZ ;  /* 0x000000020a187810 */ /* 0x000fe40007ffe0ff */
[----:B------:R-:W-:Y:S02]  /*02d0*/  VIADDMNMX R22, R19, 0x1, R20, !PT ;  /* 0x0000000113167846 */ /* 0x000fe40007800114 */
[----:B------:R-:W-:-:S02]  /*02e0*/  IADD3 R20, P2, PT, R7, R18, RZ ;  /* 0x0000001207147210 */ /* 0x000fc40007f5e0ff */
[C---:B------:R-:W-:Y:S02]  /*02f0*/  VIADDMNMX R24, R19.reuse, 0x2, R24, !PT ;  /* 0x0000000213187846 */ /* 0x040fe40007800118 */
[-C--:B------:R-:W-:Y:S02]  /*0300*/  ISETP.GE.AND P0, PT, R22, R3.reuse, PT ;  /* 0x000000031600720c */ /* 0x080fe40003f06270 */
[----:B------:R-:W2:Y:S01]  /*0310*/  @!P6 LDC.64 R16, c[0x0][0x388] ;  /* 0x0000e200ff10eb82 */ /* 0x000ea20000000a00 */
[----:B------:R-:W-:Y:S01]  /*0320*/  LEA.HI.X.SX32 R21, R18, R8, 0x1, P2 ;  /* 0x0000000812157211 */ /* 0x000fe200010f0eff */
[----:B0-----:R-:W-:Y:S01]  /*0330*/  IMAD.WIDE R14, R19, 0x4, R14 ;  /* 0x00000004130e7825 */ /* 0x001fe200078e020e */
[----:B------:R-:W-:-:S04]  /*0340*/  ISETP.GE.AND P1, PT, R24, R3, PT ;  /* 0x000000031800720c */ /* 0x000fc80003f26270 */
[----:B------:R-:W3:Y:S04]  /*0350*/  @!P6 LDG.E R29, desc[UR10][R14.64] ;  /* 0x0000000a0e1de981 */ /* 0x000ee8000c1e1900 */
[----:B------:R-:W4:Y:S01]  /*0360*/  @!P0 LDG.E R27, desc[UR10][R14.64+0x4] ;  /* 0x0000040a0e1b8981 */ /* 0x000f22000c1e1900 */
[----:B-1----:R-:W-:-:S04]  /*0370*/  LEA R12, P2, R20, R12, 0x2 ;  /* 0x0000000c140c7211 */ /* 0x002fc800078410ff */
[----:B------:R-:W5:Y:S01]  /*0380*/  @!P1 LDG.E R25, desc[UR10][R14.64+0x8] ;  /* 0x0000080a0e199981 */ /* 0x000f62000c1e1900 */
[----:B------:R-:W-:-:S05]  /*0390*/  LEA.HI.X R13, R20, R13, R21, 0x2, P2 ;  /* 0x0000000d140d7211 */ /* 0x000fca00010f1415 */
[----:B------:R-:W4:Y:S01]  /*03a0*/  @!P0 LDG.E R23, desc[UR10][R12.64+0x4] ;  /* 0x0000040a0c178981 */ /* 0x000f22000c1e1900 */
[----:B--2---:R-:W-:-:S03]  /*03b0*/  @!P6 IMAD.WIDE R16, R10, 0x4, R16 ;  /* 0x000000040a10e825 */ /* 0x004fc600078e0210 */
[----:B------:R-:W5:Y:S04]  /*03c0*/  @!P1 LDG.E R21, desc[UR10][R12.64+0x8] ;  /* 0x0000080a0c159981 */ /* 0x000f68000c1e1900 */
[----:B------:R-:W3:Y:S01]  /*03d0*/  @!P6 LDG.E R16, desc[UR10][R16.64] ;  /* 0x0000000a1010e981 */ /* 0x000ee2000c1e1900 */
[----:B------:R-:W-:-:S05]  /*03e0*/  VIADD R20, R10, 0x3 ;  /* 0x000000030a147836 */ /* 0x000fca0000000000 */
[----:B------:R-:W-:-:S04]  /*03f0*/  VIADDMNMX R20, R19, 0x3, R20, !PT ;  /* 0x0000000313147846 */ /* 0x000fc80007800114 */
[-C--:B------:R-:W-:Y:S02]  /*0400*/  ISETP.GE.AND P2, PT, R20, R3.reuse, PT ;  /* 0x000000031400720c */ /* 0x080fe40003f46270 */
[C---:B------:R-:W-:Y:S02]  /*0410*/  IADD3 R20, PT, PT, R10.reuse, 0x4, RZ ;  /* 0x000000040a147810 */ /* 0x040fe40007ffe0ff */
[----:B------:R-:W-:Y:S02]  /*0420*/  IADD3 R22, PT, PT, R10, 0x5, RZ ;  /* 0x000000050a167810 */ /* 0x000fe40007ffe0ff */
[C---:B------:R-:W-:Y:S02]  /*0430*/  VIADDMNMX R20, R19.reuse, 0x4, R20, !PT ;  /* 0x0000000413147846 */ /* 0x040fe40007800114 */
[----:B------:R-:W-:Y:S02]  /*0440*/  VIADDMNMX R22, R19, 0x5, R22, !PT ;  /* 0x0000000513167846 */ /* 0x000fe40007800116 */
[----:B------:R-:W-:-:S02]  /*0450*/  ISETP.GE.AND P3, PT, R20, R3, PT ;  /* 0x000000031400720c */ /* 0x000fc40003f66270 */
[C---:B------:R-:W-:Y:S01]  /*0460*/  IADD3 R20, PT, PT, R10.reuse, 0x6, RZ ;  /* 0x000000060a147810 */ /* 0x040fe20007ffe0ff */
[----:B------:R-:W2:Y:S01]  /*0470*/  @!P2 LDG.E R17, desc[UR10][R12.64+0xc] ;  /* 0x00000c0a0c11a981 */ /* 0x000ea2000c1e1900 */
[----:B------:R-:W-:Y:S02]  /*0480*/  IADD3 R10, PT, PT, R10, 0x7, RZ ;  /* 0x000000070a0a7810 */ /* 0x000fe40007ffe0ff */
[-C--:B------:R-:W-:Y:S02]  /*0490*/  ISETP.GE.AND P4, PT, R22, R3.reuse, PT ;  /* 0x000000031600720c */ /* 0x080fe40003f86270 */
[C---:B------:R-:W-:Y:S02]  /*04a0*/  VIADDMNMX R20, R19.reuse, 0x6, R20, !PT ;  /* 0x0000000613147846 */ /* 0x040fe40007800114 */
[----:B------:R-:W-:Y:S02]  /*04b0*/  VIADDMNMX R10, R19, 0x7, R10, !PT ;  /* 0x00000007130a7846 */ /* 0x000fe4000780010a */
[----:B------:R-:W-:Y:S01]  /*04c0*/  ISETP.GE.AND P5, PT, R20, R3, PT ;  /* 0x000000031400720c */ /* 0x000fe20003fa6270 */
[----:B------:R-:W2:-:S12]  /*04d0*/  @!P2 LDG.E R19, desc[UR10][R14.64+0xc] ;  /* 0x00000c0a0e13a981 */ /* 0x000e98000c1e1900 */
[----:B------:R-:W2:Y:S01]  /*04e0*/  @!P5 LDG.E R20, desc[UR10][R12.64+0x18] ;  /* 0x0000180a0c14d981 */ /* 0x000ea2000c1e1900 */
[----:B---3--:R-:W-:Y:S01]  /*04f0*/  @!P6 FFMA R6, R29, R16, R6 ;  /* 0x000000101d06e223 */ /* 0x008fe20000000006 */
[----:B------:R-:W-:Y:S02]  /*0500*/  ISETP.GE.AND P6, PT, R10, R3, PT ;  /* 0x000000030a00720c */ /* 0x000fe40003fc6270 */
[----:B------:R-:W3:Y:S01]  /*0510*/  @!P4 LDG.E R16, desc[UR10][R12.64+0x14] ;  /* 0x0000140a0c10c981 */ /* 0x000ee2000c1e1900 */
[----:B----4-:R-:W-:-:S03]  /*0520*/  @!P0 FFMA R6, R27, R23, R6 ;  /* 0x000000171b068223 */ /* 0x010fc60000000006 */
[----:B------:R-:W4:Y:S04]  /*0530*/  @!P3 LDG.E R23, desc[UR10][R14.64+0x10] ;  /* 0x0000100a0e17b981 */ /* 0x000f28000c1e1900 */
[----:B------:R-:W4:Y:S01]  /*0540*/  @!P3 LDG.E R10, desc[UR10][R12.64+0x10] ;  /* 0x0000100a0c0ab981 */ /* 0x000f22000c1e1900 */
[----:B-----5:R-:W-:-:S03]  /*0550*/  @!P1 FFMA R6, R25, R21, R6 ;  /* 0x0000001519069223 */ /* 0x020fc60000000006 */
[----:B------:R-:W3:Y:S04]  /*0560*/  @!P4 LDG.E R21, desc[UR10][R14.64+0x14] ;  /* 0x0000140a0e15c981 */ /* 0x000ee8000c1e1900 */
[----:B------:R-:W5:Y:S04]  /*0570*/  @!P5 LDG.E R25, desc[UR10][R14.64+0x18] ;  /* 0x0000180a0e19d981 */ /* 0x000f68000c1e1900 */
[----:B------:R-:W5:Y:S04]  /*0580*/  @!P6 LDG.E R27, desc[UR10][R14.64+0x1c] ;  /* 0x00001c0a0e1be981 */ /* 0x000f68000c1e1900 */
[----:B------:R-:W5:Y:S01]  /*0590*/  @!P6 LDG.E R22, desc[UR10][R12.64+0x1c] ;  /* 0x00001c0a0c16e981 */ /* 0x000f62000c1e1900 */
[----:B------:R-:W-:-:S04]  /*05a0*/  IADD3 R18, PT, PT, R18, 0x8, RZ ;  /* 0x0000000812127810 */ /* 0x000fc80007ffe0ff */
[----:B------:R-:W-:Y:S01]  /*05b0*/  ISETP.NE.AND P0, PT, R18, R2, PT ;  /* 0x000000021200720c */ /* 0x000fe20003f05270 */
[----:B--2---:R-:W-:-:S04]  /*05c0*/  @!P2 FFMA R6, R19, R17, R6 ;  /* 0x000000111306a223 */ /* 0x004fc80000000006 */
[----:B----4-:R-:W-:-:S04]  /*05d0*/  @!P3 FFMA R6, R23, R10, R6 ;  /* 0x0000000a1706b223 */ /* 0x010fc80000000006 */
[----:B---3--:R-:W-:-:S04]  /*05e0*/  @!P4 FFMA R6, R21, R16, R6 ;  /* 0x000000101506c223 */ /* 0x008fc80000000006 */
[----:B-----5:R-:W-:-:S04]  /*05f0*/  @!P5 FFMA R6, R25, R20, R6 ;  /* 0x000000141906d223 */ /* 0x020fc80000000006 */
[----:B------:R-:W-:Y:S01]  /*0600*/  @!P6 FFMA R6, R27, R22, R6 ;  /* 0x000000161b06e223 */ /* 0x000fe20000000006 */
[----:B------:R-:W-:Y:S06]  /*0610*/  @P0 BRA `(.L_x_73) ;  /* 0xfffffffc000c0947 */ /* 0x000fec000383ffff */
[----:B------:R-:W-:-:S07]  /*0620*/  IMAD.MOV.U32 R8, RZ, RZ, R2 ;  /* 0x000000ffff087224 */ /* 0x000fce00078e0002 */
.L_x_72:
        /* <DEDUP_REMOVED lines=10> */
[C---:B------:R-:W-:Y:S02]  /*06d0*/  VIMNMX R10, PT, PT, R19.reuse, R20, !PT ;  /* 0x00000014130a7248 */ /* 0x040fe40007fe0100 */
[----:B------:R-:W-:Y:S01]  /*06e0*/  IADD3 R18, PT, PT, R20, 0x2, RZ ;  /* 0x0000000214127810 */ /* 0x000fe20007ffe0ff */
[----:B------:R-:W1:Y:S01]  /*06f0*/  LDC.64 R16, c[0x0][0x380] ;  /* 0x0000e000ff107b82 */ /* 0x000e620000000a00 */
[----:B------:R-:W-:Y:S02]  /*0700*/  ISETP.GE.AND P0, PT, R10, R3, PT ;  /* 0x000000030a00720c */ /* 0x000fe40003f06270 */
[----:B------:R-:W-:Y:S02]  /*0710*/  IADD3 R10, PT, PT, R20, 0x1, RZ ;  /* 0x00000001140a7810 */ /* 0x000fe40007ffe0ff */
[C---:B------:R-:W-:Y:S02]  /*0720*/  VIADDMNMX R18, R19.reuse, 0x2, R18, !PT ;  /* 0x0000000213127846 */ /* 0x040fe40007800112 */
[----:B------:R-:W-:-:S02]  /*0730*/  VIADDMNMX R10, R19, 0x1, R10, !PT ;  /* 0x00000001130a7846 */ /* 0x000fc4000780010a */
[-C--:B------:R-:W-:Y:S01]  /*0740*/  ISETP.GE.AND P2, PT, R18, R3.reuse, PT ;  /* 0x000000031200720c */ /* 0x080fe20003f46270 */
[----:B------:R-:W-:Y:S01]  /*0750*/  VIADD R18, R20, 0x3 ;  /* 0x0000000314127836 */ /* 0x000fe20000000000 */
[----:B------:R-:W-:Y:S02]  /*0760*/  ISETP.GE.AND P1, PT, R10, R3, PT ;  /* 0x000000030a00720c */ /* 0x000fe40003f26270 */
[----:B------:R-:W-:Y:S01]  /*0770*/  IADD3 R10, P3, PT, R7, R8, RZ ;  /* 0x00000008070a7210 */ /* 0x000fe20007f7e0ff */
[----:B------:R-:W2:Y:S01]  /*0780*/  @!P0 LDC.64 R14, c[0x0][0x388] ;  /* 0x0000e200ff0e8b82 */ /* 0x000ea20000000a00 */
[C---:B------:R-:W-:Y:S01]  /*0790*/  VIADDMNMX R18, R19.reuse, 0x3, R18, !PT ;  /* 0x0000000313127846 */ /* 0x040fe20007800112 */
[----:B-1----:R-:W-:-:S05]  /*07a0*/  IMAD.WIDE R16, R19, 0x4, R16 ;  /* 0x0000000413107825 */ /* 0x002fca00078e0210 */
[----:B------:R-:W3:Y:S04]  /*07b0*/  @!P0 LDG.E R19, desc[UR10][R16.64] ;  /* 0x0000000a10138981 */ /* 0x000ee8000c1e1900 */
[----:B------:R-:W4:Y:S04]  /*07c0*/  @!P1 LDG.E R21, desc[UR10][R16.64+0x4] ;  /* 0x0000040a10159981 */ /* 0x000f28000c1e1900 */
[----:B------:R-:W5:Y:S01]  /*07d0*/  @!P2 LDG.E R23, desc[UR10][R16.64+0x8] ;  /* 0x0000080a1017a981 */ /* 0x000f62000c1e1900 */
[----:B--2---:R-:W-:Y:S01]  /*07e0*/  @!P0 IMAD.WIDE R14, R20, 0x4, R14 ;  /* 0x00000004140e8825 */ /* 0x004fe200078e020e */
[----:B------:R-:W-:-:S02]  /*07f0*/  LEA.HI.X.SX32 R20, R7, RZ, 0x1, P3 ;  /* 0x000000ff07147211 */ /* 0x000fc400018f0eff */
[----:B0-----:R-:W-:-:S03]  /*0800*/  LEA R12, P3, R10, R12, 0x2 ;  /* 0x0000000c0a0c7211 */ /* 0x001fc600078610ff */
[----:B------:R-:W3:Y:S01]  /*0810*/  @!P0 LDG.E R14, desc[UR10][R14.64] ;  /* 0x0000000a0e0e8981 */ /* 0x000ee2000c1e1900 */
[----:B------:R-:W-:Y:S02]  /*0820*/  LEA.HI.X R13, R10, R13, R20, 0x2, P3 ;  /* 0x0000000d0a0d7211 */ /* 0x000fe400018f1414 */
[----:B------:R-:W-:-:S03]  /*0830*/  ISETP.GE.AND P3, PT, R18, R3, PT ;  /* 0x000000031200720c */ /* 0x000fc60003f66270 */
[----:B------:R-:W4:Y:S04]  /*0840*/  @!P1 LDG.E R10, desc[UR10][R12.64+0x4] ;  /* 0x0000040a0c0a9981 */ /* 0x000f28000c1e1900 */
[----:B------:R-:W5:Y:S06]  /*0850*/  @!P2 LDG.E R18, desc[UR10][R12.64+0x8] ;  /* 0x0000080a0c12a981 */ /* 0x000f6c000c1e1900 */
[----:B------:R-:W2:Y:S04]  /*0860*/  @!P3 LDG.E R25, desc[UR10][R16.64+0xc] ;  /* 0x00000c0a1019b981 */ /* 0x000ea8000c1e1900 */
[----:B------:R-:W2:Y:S01]  /*0870*/  @!P3 LDG.E R20, desc[UR10][R12.64+0xc] ;  /* 0x00000c0a0c14b981 */ /* 0x000ea2000c1e1900 */
[----:B------:R-:W-:Y:S01]  /*0880*/  IADD3 R8, PT, PT, R8, 0x4, RZ ;  /* 0x0000000408087810 */ /* 0x000fe20007ffe0ff */
[----:B---3--:R-:W-:-:S04]  /*0890*/  @!P0 FFMA R6, R19, R14, R6 ;  /* 0x0000000e13068223 */ /* 0x008fc80000000006 */
[----:B----4-:R-:W-:-:S04]  /*08a0*/  @!P1 FFMA R6, R21, R10, R6 ;  /* 0x0000000a15069223 */ /* 0x010fc80000000006 */
[----:B-----5:R-:W-:-:S04]  /*08b0*/  @!P2 FFMA R6, R23, R18, R6 ;  /* 0x000000121706a223 */ /* 0x020fc80000000006 */
[----:B--2---:R-:W-:-:S07]  /*08c0*/  @!P3 FFMA R6, R25, R20, R6 ;  /* 0x000000141906b223 */ /* 0x004fce0000000006 */
.L_x_75:
        /* <DEDUP_REMOVED lines=19> */
[----:B------:R-:W2:Y:S04]  /*0a00*/  @!P0 LDG.E R19, desc[UR10][R16.64] ;  /* 0x0000000a10138981 */ /* 0x000ea8000c1e1900 */
[----:B------:R-:W3:Y:S01]  /*0a10*/  @!P1 LDG.E R21, desc[UR10][R16.64+0x4] ;  /* 0x0000040a10159981 */ /* 0x000ee2000c1e1900 */
[----:B-1----:R-:W-:-:S04]  /*0a20*/  @!P1 LEA R12, P2, R23, R12, 0x2 ;  /* 0x0000000c170c9211 */ /* 0x002fc800078410ff */
[----:B------:R-:W-:Y:S01]  /*0a30*/  @!P1 LEA.HI.X R13, R23, R13, R10, 0x2, P2 ;  /* 0x0000000d170d9211 */ /* 0x000fe200010f140a */
[----:B0-----:R-:W-:-:S04]  /*0a40*/  @!P0 IMAD.WIDE R14, R18, 0x4, R14 ;  /* 0x00000004120e8825 */ /* 0x001fc800078e020e */
[----:B------:R-:W3:Y:S04]  /*0a50*/  @!P1 LDG.E R12, desc[UR10][R12.64+0x4] ;  /* 0x0000040a0c0c9981 */ /* 0x000ee8000c1e1900 */
[----:B------:R-:W2:Y:S01]  /*0a60*/  @!P0 LDG.E R14, desc[UR10][R14.64] ;  /* 0x0000000a0e0e8981 */ /* 0x000ea2000c1e1900 */
[----:B------:R-:W-:Y:S01]  /*0a70*/  IADD3 R8, PT, PT, R8, 0x2, RZ ;  /* 0x0000000208087810 */ /* 0x000fe20007ffe0ff */
[----:B--2---:R-:W-:-:S04]  /*0a80*/  @!P0 FFMA R6, R19, R14, R6 ;  /* 0x0000000e13068223 */ /* 0x004fc80000000006 */
[----:B---3--:R-:W-:-:S07]  /*0a90*/  @!P1 FFMA R6, R21, R12, R6 ;  /* 0x0000000c15069223 */ /* 0x008fce0000000006 */
.L_x_76:
[----:B------:R-:W-:Y:S05]  /*0aa0*/  BRA.U UP1, `(.L_x_74) ;  /* 0x0000000101307547 */ /* 0x000fea000b800000 */
[----:B------:R-:W-:Y:S01]  /*0ab0*/  IMAD.IADD R10, R7, 0x1, R8 ;  /* 0x00000001070a7824 */ /* 0x000fe200078e0208 */
[----:B------:R-:W-:-:S04]  /*0ac0*/  IADD3 R7, PT, PT, R5, R8, RZ ;  /* 0x0000000805077210 */ /* 0x000fc80007ffe0ff */
[----:B------:R-:W-:-:S04]  /*0ad0*/  VIMNMX R8, PT, PT, R7, R10, !PT ;  /* 0x0000000a07087248 */ /* 0x000fc80007fe0100 */
[----:B------:R-:W-:-:S13]  /*0ae0*/  ISETP.GE.AND P0, PT, R8, R3, PT ;  /* 0x000000030800720c */ /* 0x000fda0003f06270 */
[----:B------:R-:W-:Y:S05]  /*0af0*/  @P0 BRA `(.L_x_74) ;  /* 0x00000000001c0947 */ /* 0x000fea0003800000 */
[----:B------:R-:W0:Y:S08]  /*0b00*/  LDC.64 R12, c[0x0][0x380] ;  /* 0x0000e000ff0c7b82 */ /* 0x000e300000000a00 */
[----:B------:R-:W1:Y:S01]  /*0b10*/  LDC.64 R14, c[0x0][0x388] ;  /* 0x0000e200ff0e7b82 */ /* 0x000e620000000a00 */
[----:B0-----:R-:W-:-:S06]  /*0b20*/  IMAD.WIDE R12, R7, 0x4, R12 ;  /* 0x00000004070c7825 */ /* 0x001fcc00078e020c */
[----:B------:R-:W2:Y:S01]  /*0b30*/  LDG.E R13, desc[UR10][R12.64] ;  /* 0x0000000a0c0d7981 */ /* 0x000ea2000c1e1900 */
[----:B-1----:R-:W-:-:S06]  /*0b40*/  IMAD.WIDE R14, R10, 0x4, R14 ;  /* 0x000000040a0e7825 */ /* 0x002fcc00078e020e */
[----:B------:R-:W2:Y:S02]  /*0b50*/  LDG.E R14, desc[UR10][R14.64] ;  /* 0x0000000a0e0e7981 */ /* 0x000ea4000c1e1900 */
[----:B--2---:R-:W-:-:S07]  /*0b60*/  FFMA R6, R13, R14, R6 ;  /* 0x0000000e0d067223 */ /* 0x004fce0000000006 */
.L_x_74:
        /* <DEDUP_REMOVED lines=10> */
.L_x_71:
        /* <DEDUP_REMOVED lines=9> */
[----:B------:R-:W-:Y:S01]  /*0ca0*/  IMAD.MOV.U32 R11, RZ, RZ, -0x800000 ;  /* 0xff800000ff0b7424 */ /* 0x000fe200078e00ff */
[----:B------:R-:W-:-:S04]  /*0cb0*/  MOV R2, RZ ;  /* 0x000000ff00027202 */ /* 0x000fc80000000f00 */
[----:B------:R-:W-:-:S07]  /*0cc0*/  MOV R0, UR7 ;  /* 0x0000000700007c02 */ /* 0x000fce0008000f00 */
.L_x_80:
        /* <DEDUP_REMOVED lines=14> */
.L_x_79:
[----:B------:R-:W-:Y:S05]  /*0db0*/  BRA.U !UP1, `(.L_x_77) ;  /* 0x0000000109687547 */ /* 0x000fea000b800000 */
[----:B------:R-:W-:Y:S01]  /*0dc0*/  UISETP.GE.U32.AND UP0, UPT, UR8, 0x4, UPT ;  /* 0x000000040800788c */ /* 0x000fe2000bf06070 */
[----:B0-----:R-:W-:Y:S01]  /*0dd0*/  IMAD.MOV.U32 R13, RZ, RZ, R12 ;  /* 0x000000ffff0d7224 */ /* 0x001fe200078e000c */
[-C--:B------:R-:W-:Y:S01]  /*0de0*/  MOV R4, R12.reuse ;  /* 0x0000000c00047202 */ /* 0x080fe20000000f00 */
[----:B------:R-:W-:Y:S01]  /*0df0*/  ULOP3.LUT UR7, UR4, 0x3, URZ, 0xc0, !UPT ;  /* 0x0000000304077892 */ /* 0x000fe2000f8ec0ff */
        /* <DEDUP_REMOVED lines=15> */
[C---:B------:R-:W-:Y:S01]  /*0ef0*/  @P0 LEA R2, R0.reuse, R1, 0x2 ;  /* 0x0000000100020211 */ /* 0x040fe200078e10ff */
[----:B------:R-:W-:Y:S01]  /*0f00*/  @P0 VIADD R0, R0, 0x2 ;  /* 0x0000000200000836 */ /* 0x000fe20000000000 */
[----:B------:R-:W-:-:S03]  /*0f10*/  @P0 FMNMX R11, R11, R12, !PT ;  /* 0x0000000c0b0b0209 */ /* 0x000fc60007800000 */
[----:B------:R2:W-:Y:S01]  /*0f20*/  @P0 STL.64 [R2], R12 ;  /* 0x0000000c02000387 */ /* 0x0005e20000100a00 */
[----:B------:R-:W-:Y:S02]  /*0f30*/  @!P1 LEA R3, R0, R1, 0x2 ;  /* 0x0000000100039211 */ /* 0x000fe400078e10ff */
[----:B------:R-:W-:-:S03]  /*0f40*/  @!P1 FMNMX R11, R11, R12, !PT ;  /* 0x0000000c0b0b9209 */ /* 0x000fc60007800000 */
[----:B------:R2:W-:Y:S04]  /*0f50*/  @!P1 STL [R3], R12 ;  /* 0x0000000c03009387 */ /* 0x0005e80000100800 */
.L_x_77:
[----:B------:R-:W-:Y:S01]  /*0f60*/  UISETP.GE.AND UP0, UPT, UR4, 0x1, UPT ;  /* 0x000000010400788c */ /* 0x000fe2000bf06270 */
[----:B------:R-:W-:-:S08]  /*0f70*/  HFMA2 R9, -RZ, RZ, 0, 0 ;  /* 0x00000000ff097431 */ /* 0x000fd000000001ff */
        /* <DEDUP_REMOVED lines=8> */
[----:B------:R-:W-:Y:S01]  /*1000*/  IMAD.MOV.U32 R9, RZ, RZ, RZ ;  /* 0x000000ffff097224 */ /* 0x000fe200078e00ff */
[----:B-12---:R-:W-:-:S04]  /*1010*/  MOV R2, RZ ;  /* 0x000000ff00027202 */ /* 0x006fc80000000f00 */
[----:B------:R-:W-:-:S07]  /*1020*/  MOV R0, UR7 ;  /* 0x0000000700007c02 */ /* 0x000fce0008000f00 */
.L_x_83:
[----:B0--3--:R-:W-:-:S05]  /*1030*/  LEA R3, R2, R1, 0x2 ;  /* 0x0000000102037211 */ /* 0x009fca00078e10ff */
[----:B------:R-:W2:Y:S04]  /*1040*/  LDL.128 R4, [R3] ;  /* 0x0000000003047983 */ /* 0x000ea80000100c00 */
[----:B------:R-:W3:Y:S01]  /*1050*/  LDL.128 R12, [R3+0x10] ;  /* 0x00001000030c7983 */ /* 0x000ee20000100c00 */
[----:B------:R-:W-:Y:S01]  /*1060*/  HFMA2 R16, -RZ, RZ, 0.96630859375, -0.0022525787353515625 ;  /* 0x3bbb989dff107431 */ /* 0x000fe200000001ff */
[----:B------:R-:W-:Y:S02]  /*1070*/  MOV R17, 0x437c0000 ;  /* 0x437c000000117802 */ /* 0x000fe40000000f00 */
        /* <DEDUP_REMOVED lines=8> */
[----:B---3--:R-:W-:Y:S01]  /*1100*/  FADD R25, R13, -R11 ;  /* 0x8000000b0d197221 */ /* 0x008fe20000000000 */
[-C--:B------:R-:W-:Y:S01]  /*1110*/  FFMA.RM R4, R4, R17.reuse, 12582913 ;  /* 0x4b40000104047423 */ /* 0x080fe20000004011 */
[-C--:B------:R-:W-:Y:S01]  /*1120*/  FFMA.RM R5, R10, R17.reuse, 12582913 ;  /* 0x4b4000010a057423 */ /* 0x080fe20000004011 */
[----:B------:R-:W-:Y:S01]  /*1130*/  FFMA.RM R6, R6, R17, 12582913 ;  /* 0x4b40000106067423 */ /* 0x000fe20000004011 */
[----:B------:R-:W-:Y:S01]  /*1140*/  FFMA.SAT R26, R25, R16, 0.5 ;  /* 0x3f000000191a7423 */ /* 0x000fe20000002010 */
[----:B------:R-:W-:Y:S01]  /*1150*/  FADD R8, R4, -12583039 ;  /* 0xcb40007f04087421 */ /* 0x000fe20000000000 */
[----:B------:R-:W-:Y:S01]  /*1160*/  FADD R10, R5, -12583039 ;  /* 0xcb40007f050a7421 */ /* 0x000fe20000000000 */
[----:B------:R-:W-:Y:S01]  /*1170*/  FADD R20, R6, -12583039 ;  /* 0xcb40007f06147421 */ /* 0x000fe20000000000 */
[----:B------:R-:W-:-:S02]  /*1180*/  IMAD.SHL.U32 R4, R4, 0x800000, RZ ;  /* 0x0080000004047824 */ /* 0x000fc400078e00ff */
        /* <DEDUP_REMOVED lines=12> */
[----:B------:R-:W-:Y:S01]  /*1250*/  SHF.L.U32 R6, R6, 0x17, RZ ;  /* 0x0000001706067819 */ /* 0x000fe200000006ff */
[----:B------:R-:W-:-:S03]  /*1260*/  FFMA.RM R18, R18, R17, 12582913 ;  /* 0x4b40000112127423 */ /* 0x000fc60000004011 */
[----:B------:R2:W3:Y:S01]  /*1270*/  MUFU.EX2 R12, R10 ;  /* 0x0000000a000c7308 */ /* 0x0004e20000000800 */
[----:B0-----:R-:W-:Y:S01]  /*1280*/  FFMA.RM R8, R24, R17, 12582913 ;  /* 0x4b40000118087423 */ /* 0x001fe20000004011 */
[----:B------:R-:W-:-:S03]  /*1290*/  FADD R22, R18, -12583039 ;  /* 0xcb40007f12167421 */ /* 0x000fc60000000000 */
[----:B------:R-:W-:Y:S01]  /*12a0*/  FADD R24, R8, -12583039 ;  /* 0xcb40007f08187421 */ /* 0x000fe20000000000 */
[----:B------:R-:W-:Y:S02]  /*12b0*/  FFMA R22, R23, 1.4426950216293334961, -R22 ;  /* 0x3fb8aa3b17167823 */ /* 0x000fe40000000816 */
[----:B------:R0:W-:Y:S01]  /*12c0*/  MUFU.EX2 R13, R20 ;  /* 0x00000014000d7308 */ /* 0x0001e20000000800 */
[----:B------:R-:W-:Y:S01]  /*12d0*/  FFMA R24, R21, 1.4426950216293334961, -R24 ;  /* 0x3fb8aa3b15187823 */ /* 0x000fe20000000818 */
[----:B------:R-:W-:Y:S01]  /*12e0*/  FFMA R22, R23, 1.925963033500011079e-08, R22 ;  /* 0x32a5706017167823 */ /* 0x000fe20000000016 */
[--C-:B------:R-:W-:Y:S01]  /*12f0*/  FADD R23, R14, -R11.reuse ;  /* 0x8000000b0e177221 */ /* 0x100fe20000000000 */
[-C--:B--2---:R-:W-:Y:S01]  /*1300*/  FFMA.RM R10, R26, R17.reuse, 12582913 ;  /* 0x4b4000011a0a7423 */ /* 0x084fe20000004011 */
[----:B------:R-:W-:Y:S01]  /*1310*/  FFMA R19, R21, 1.925963033500011079e-08, R24 ;  /* 0x32a5706015137823 */ /* 0x000fe20000000018 */
[----:B------:R-:W-:Y:S01]  /*1320*/  FADD R21, R15, -R11 ;  /* 0x8000000b0f157221 */ /* 0x000fe20000000000 */
[-C--:B------:R-:W-:Y:S01]  /*1330*/  FFMA.SAT R26, R23, R16.reuse, 0.5 ;  /* 0x3f000000171a7423 */ /* 0x080fe20000002010 */
[----:B------:R2:W4:Y:S01]  /*1340*/  MUFU.EX2 R14, R22 ;  /* 0x00000016000e7308 */ /* 0x0005220000000800 */
[----:B------:R-:W-:Y:S01]  /*1350*/  FADD R24, R10, -12583039 ;  /* 0xcb40007f0a187421 */ /* 0x000fe20000000000 */
[----:B0-----:R-:W-:Y:S01]  /*1360*/  FFMA.SAT R20, R21, R16, 0.5 ;  /* 0x3f00000015147423 */ /* 0x001fe20000002010 */
[----:B------:R-:W-:Y:S01]  /*1370*/  FFMA.RM R15, R26, R17, 12582913 ;  /* 0x4b4000011a0f7423 */ /* 0x000fe20000004011 */
[----:B-1----:R-:W-:Y:S01]  /*1380*/  FMUL R4, R4, R7 ;  /* 0x0000000704047220 */ /* 0x002fe20000400000 */
[----:B------:R-:W-:Y:S01]  /*1390*/  FFMA R24, R25, 1.4426950216293334961, -R24 ;  /* 0x3fb8aa3b19187823 */ /* 0x000fe20000000818 */
[----:B------:R-:W-:Y:S01]  /*13a0*/  FFMA.RM R20, R20, R17, 12582913 ;  /* 0x4b40000114147423 */ /* 0x000fe20000004011 */
[----:B------:R-:W-:Y:S01]  /*13b0*/  FADD R16, R15, -12583039 ;  /* 0xcb40007f0f107421 */ /* 0x000fe20000000000 */
[----:B------:R-:W0:Y:S01]  /*13c0*/  MUFU.EX2 R19, R19 ;  /* 0x0000001300137308 */ /* 0x000e220000000800 */
[----:B------:R-:W-:Y:S01]  /*13d0*/  FFMA R24, R25, 1.925963033500011079e-08, R24 ;  /* 0x32a5706019187823 */ /* 0x000fe20000000018 */
[----:B--2---:R-:W-:Y:S01]  /*13e0*/  FADD R22, R20, -12583039 ;  /* 0xcb40007f14167421 */ /* 0x004fe20000000000 */
[----:B------:R-:W-:Y:S01]  /*13f0*/  FFMA R16, R23, 1.4426950216293334961, -R16 ;  /* 0x3fb8aa3b17107823 */ /* 0x000fe20000000810 */
[----:B---3--:R-:W-:Y:S01]  /*1400*/  FMUL R5, R5, R12 ;  /* 0x0000000c05057220 */ /* 0x008fe20000400000 */
[----:B------:R-:W-:Y:S01]  /*1410*/  SHF.L.U32 R12, R8, 0x17, RZ ;  /* 0x00000017080c7819 */ /* 0x000fe200000006ff */
[----:B------:R-:W-:Y:S01]  /*1420*/  FFMA R22, R21, 1.4426950216293334961, -R22 ;  /* 0x3fb8aa3b15167823 */ /* 0x000fe20000000816 */
[----:B------:R-:W-:Y:S01]  /*1430*/  FFMA R16, R23, 1.925963033500011079e-08, R16 ;  /* 0x32a5706017107823 */ /* 0x000fe20000000010 */
[----:B------:R-:W1:Y:S01]  /*1440*/  MUFU.EX2 R17, R24 ;  /* 0x0000001800117308 */ /* 0x000e620000000800 */
[----:B------:R-:W-:Y:S01]  /*1450*/  SHF.L.U32 R23, R18, 0x17, RZ ;  /* 0x0000001712177819 */ /* 0x000fe200000006ff */
[----:B------:R-:W-:Y:S01]  /*1460*/  FFMA R21, R21, 1.925963033500011079e-08, R22 ;  /* 0x32a5706015157823 */ /* 0x000fe20000000016 */
[----:B------:R-:W-:Y:S01]  /*1470*/  SHF.L.U32 R10, R10, 0x17, RZ ;  /* 0x000000170a0a7819 */ /* 0x000fe200000006ff */
[----:B------:R-:W-:Y:S01]  /*1480*/  IMAD.SHL.U32 R15, R15, 0x800000, RZ ;  /* 0x008000000f0f7824 */ /* 0x000fe200078e00ff */
[----:B------:R-:W-:Y:S01]  /*1490*/  SHF.L.U32 R20, R20, 0x17, RZ ;  /* 0x0000001714147819 */ /* 0x000fe200000006ff */
[----:B------:R-:W-:Y:S01]  /*14a0*/  FADD R8, R4, R9 ;  /* 0x0000000904087221 */ /* 0x000fe20000000000 */
[----:B----4-:R-:W-:Y:S01]  /*14b0*/  FMUL R7, R23, R14 ;  /* 0x0000000e17077220 */ /* 0x010fe20000400000 */
[----:B------:R-:W2:Y:S01]  /*14c0*/  MUFU.EX2 R16, R16 ;  /* 0x0000001000107308 */ /* 0x000ea20000000800 */
[----:B------:R-:W-:Y:S01]  /*14d0*/  FMUL R6, R6, R13 ;  /* 0x0000000d06067220 */ /* 0x000fe20000400000 */
[----:B0-----:R-:W-:Y:S01]  /*14e0*/  FMUL R12, R12, R19 ;  /* 0x000000130c0c7220 */ /* 0x001fe20000400000 */
[----:B------:R-:W-:-:S03]  /*14f0*/  FADD R9, R8, R5 ;  /* 0x0000000508097221 */ /* 0x000fc60000000000 */
[----:B------:R3:W-:Y:S01]  /*1500*/  STL.128 [R3], R4 ;  /* 0x0000000403007387 */ /* 0x0007e20000100c00 */
[----:B------:R-:W-:Y:S01]  /*1510*/  FADD R8, R9, R6 ;  /* 0x0000000609087221 */ /* 0x000fe20000000000 */
[----:B------:R-:W0:Y:S01]  /*1520*/  MUFU.EX2 R21, R21 ;  /* 0x0000001500157308 */ /* 0x000e220000000800 */
[----:B-1----:R-:W-:Y:S02]  /*1530*/  FMUL R13, R10, R17 ;  /* 0x000000110a0d7220 */ /* 0x002fe40000400000 */
[----:B------:R-:W-:-:S04]  /*1540*/  FADD R9, R8, R7 ;  /* 0x0000000708097221 */ /* 0x000fc80000000000 */
[----:B------:R-:W-:Y:S01]  /*1550*/  FADD R8, R9, R12 ;  /* 0x0000000c09087221 */ /* 0x000fe20000000000 */
[----:B--2---:R-:W-:-:S03]  /*1560*/  FMUL R14, R15, R16 ;  /* 0x000000100f0e7220 */ /* 0x004fc60000400000 */
[----:B------:R-:W-:-:S04]  /*1570*/  FADD R9, R8, R13 ;  /* 0x0000000d08097221 */ /* 0x000fc80000000000 */
[----:B------:R-:W-:Y:S01]  /*1580*/  FADD R8, R9, R14 ;  /* 0x0000000e09087221 */ /* 0x000fe20000000000 */
[----:B0-----:R-:W-:-:S04]  /*1590*/  FMUL R15, R20, R21 ;  /* 0x00000015140f7220 */ /* 0x001fc80000400000 */
[----:B------:R-:W-:Y:S01]  /*15a0*/  FADD R9, R8, R15 ;  /* 0x0000000f08097221 */ /* 0x000fe20000000000 */
[----:B------:R3:W-:Y:S01]  /*15b0*/  STL.128 [R3+0x10], R12 ;  /* 0x0000100c03007387 */ /* 0x0007e20000100c00 */
[----:B------:R-:W-:Y:S05]  /*15c0*/  @P0 BRA `(.L_x_83) ;  /* 0xfffffff800980947 */ /* 0x000fea000383ffff */
.L_x_82:
[----:B------:R-:W-:Y:S05]  /*15d0*/  BRA.U !UP2, `(.L_x_81) ;  /* 0x000000050aa47547 */ /* 0x000fea000b800000 */
[----:B------:R-:W-:Y:S02]  /*15e0*/  UISETP.GE.U32.AND UP1, UPT, UR8, 0x4, UPT ;  /* 0x000000040800788c */ /* 0x000fe4000bf26070 */
[----:B------:R-:W-:-:S04]  /*15f0*/  ULOP3.LUT UR7, UR4, 0x3, URZ, 0xc0, !UPT ;  /* 0x0000000304077892 */ /* 0x000fc8000f8ec0ff */
[----:B------:R-:W-:-:S03]  /*1600*/  UISETP.NE.AND UP2, UPT, UR7, URZ, UPT ;  /* 0x000000ff0700728c */ /* 0x000fc6000bf45270 */
[----:B------:R-:W-:Y:S08]  /*1610*/  BRA.U !UP1, `(.L_x_84) ;  /* 0x0000000109d07547 */ /* 0x000ff0000b800000 */
[----:B-12---:R-:W-:-:S05]  /*1620*/  LEA R2, R0, R1, 0x2 ;  /* 0x0000000100027211 */ /* 0x006fca00078e10ff */
[----:B0--3--:R-:W2:Y:S04]  /*1630*/  LDL R4, [R2] ;  /* 0x0000000002047983 */ /* 0x009ea80000100800 */
[----:B------:R-:W3:Y:S04]  /*1640*/  LDL R8, [R2+0x4] ;  /* 0x0000040002087983 */ /* 0x000ee80000100800 */
[----:B------:R-:W4:Y:S04]  /*1650*/  LDL R10, [R2+0x8] ;  /* 0x00000800020a7983 */ /* 0x000f280000100800 */
[----:B------:R-:W5:Y:S01]  /*1660*/  LDL R12, [R2+0xc] ;  /* 0x00000c00020c7983 */ /* 0x000f620000100800 */
[----:B------:R-:W-:Y:S01]  /*1670*/  HFMA2 R14, -RZ, RZ, 0.96630859375, -0.0022525787353515625 ;  /* 0x3bbb989dff0e7431 */ /* 0x000fe200000001ff */
[----:B------:R-:W-:-:S02]  /*1680*/  MOV R15, 0x437c0000 ;  /* 0x437c0000000f7802 */ /* 0x000fc40000000f00 */
[----:B------:R-:W-:Y:S01]  /*1690*/  IADD3 R0, PT, PT, R0, 0x4, RZ ;  /* 0x0000000400007810 */ /* 0x000fe20007ffe0ff */
[----:B--2---:R-:W-:-:S04]  /*16a0*/  FADD R5, R4, -R11 ;  /* 0x8000000b04057221 */ /* 0x004fc80000000000 */
[----:B------:R-:W-:Y:S01]  /*16b0*/  FFMA.SAT R3, R5, R14, 0.5 ;  /* 0x3f00000005037423 */ /* 0x000fe2000000200e */
[----:B---3--:R-:W-:-:S03]  /*16c0*/  FADD R8, -R11, R8 ;  /* 0x000000080b087221 */ /* 0x008fc60000000100 */
[-C--:B------:R-:W-:Y:S01]  /*16d0*/  FFMA.RM R3, R3, R15.reuse, 12582913 ;  /* 0x4b40000103037423 */ /* 0x080fe2000000400f */
[----:B----4-:R-:W-:Y:S01]  /*16e0*/  FADD R7, R10, -R11 ;  /* 0x8000000b0a077221 */ /* 0x010fe20000000000 */
[-C--:B------:R-:W-:Y:S02]  /*16f0*/  FFMA.SAT R4, R8, R14.reuse, 0.5 ;  /* 0x3f00000008047423 */ /* 0x080fe4000000200e */
[----:B------:R-:W-:Y:S01]  /*1700*/  FADD R6, R3, -12583039 ;  /* 0xcb40007f03067421 */ /* 0x000fe20000000000 */
[----:B-----5:R-:W-:Y:S01]  /*1710*/  FADD R12, -R11, R12 ;  /* 0x0000000c0b0c7221 */ /* 0x020fe20000000100 */
[-C--:B------:R-:W-:Y:S01]  /*1720*/  FFMA.SAT R10, R7, R14.reuse, 0.5 ;  /* 0x3f000000070a7423 */ /* 0x080fe2000000200e */
[----:B------:R-:W-:Y:S01]  /*1730*/  FFMA.RM R4, R4, R15, 12582913 ;  /* 0x4b40000104047423 */ /* 0x000fe2000000400f */
[----:B------:R-:W-:Y:S01]  /*1740*/  FFMA R6, R5, 1.4426950216293334961, -R6 ;  /* 0x3fb8aa3b05067823 */ /* 0x000fe20000000806 */
[----:B------:R-:W-:Y:S01]  /*1750*/  FFMA.SAT R14, R12, R14, 0.5 ;  /* 0x3f0000000c0e7423 */ /* 0x000fe2000000200e */
[----:B------:R-:W-:-:S02]  /*1760*/  IMAD.SHL.U32 R3, R3, 0x800000, RZ ;  /* 0x0080000003037824 */ /* 0x000fc400078e00ff */
[----:B------:R-:W-:Y:S01]  /*1770*/  FADD R13, R4, -12583039 ;  /* 0xcb40007f040d7421 */ /* 0x000fe20000000000 */
[----:B------:R-:W-:Y:S01]  /*1780*/  FFMA R6, R5, 1.925963033500011079e-08, R6 ;  /* 0x32a5706005067823 */ /* 0x000fe20000000006 */
[-C--:B------:R-:W-:Y:S01]  /*1790*/  FFMA.RM R5, R10, R15.reuse, 12582913 ;  /* 0x4b4000010a057423 */ /* 0x080fe2000000400f */
[----:B------:R-:W-:Y:S01]  /*17a0*/  FFMA.RM R14, R14, R15, 12582913 ;  /* 0x4b4000010e0e7423 */ /* 0x000fe2000000400f */
[----:B------:R-:W-:Y:S01]  /*17b0*/  FFMA R13, R8, 1.4426950216293334961, -R13 ;  /* 0x3fb8aa3b080d7823 */ /* 0x000fe2000000080d */
[----:B------:R-:W-:Y:S01]  /*17c0*/  SHF.L.U32 R4, R4, 0x17, RZ ;  /* 0x0000001704047819 */ /* 0x000fe200000006ff */
[----:B------:R-:W-:Y:S01]  /*17d0*/  FADD R10, R5, -12583039 ;  /* 0xcb40007f050a7421 */ /* 0x000fe20000000000 */
[----:B------:R-:W-:Y:S01]  /*17e0*/  FADD R15, R14, -12583039 ;  /* 0xcb40007f0e0f7421 */ /* 0x000fe20000000000 */
[----:B------:R-:W-:Y:S01]  /*17f0*/  FFMA R13, R8, 1.925963033500011079e-08, R13 ;  /* 0x32a57060080d7823 */ /* 0x000fe2000000000d */
[----:B------:R-:W0:Y:S01]  /*1800*/  MUFU.EX2 R6, R6 ;  /* 0x0000000600067308 */ /* 0x000e220000000800 */
[----:B------:R-:W-:Y:S01]  /*1810*/  FFMA R10, R7, 1.4426950216293334961, -R10 ;  /* 0x3fb8aa3b070a7823 */ /* 0x000fe2000000080a */
[----:B------:R-:W-:Y:S01]  /*1820*/  FFMA R15, R12, 1.4426950216293334961, -R15 ;  /* 0x3fb8aa3b0c0f7823 */ /* 0x000fe2000000080f */
[----:B------:R-:W-:-:S02]  /*1830*/  SHF.L.U32 R5, R5, 0x17, RZ ;  /* 0x0000001705057819 */ /* 0x000fc400000006ff */
[----:B------:R-:W-:Y:S01]  /*1840*/  FFMA R10, R7, 1.925963033500011079e-08, R10 ;  /* 0x32a57060070a7823 */ /* 0x000fe2000000000a */
[----:B------:R-:W-:Y:S01]  /*1850*/  FFMA R15, R12, 1.925963033500011079e-08, R15 ;  /* 0x32a570600c0f7823 */ /* 0x000fe2000000000f */
[----:B------:R-:W-:Y:S01]  /*1860*/  SHF.L.U32 R14, R14, 0x17, RZ ;  /* 0x000000170e0e7819 */ /* 0x000fe200000006ff */
[----:B------:R-:W1:Y:S08]  /*1870*/  MUFU.EX2 R13, R13 ;  /* 0x0000000d000d7308 */ /* 0x000e700000000800 */
[----:B------:R-:W2:Y:S01]  /*1880*/  MUFU.EX2 R10, R10 ;  /* 0x0000000a000a7308 */ /* 0x000ea20000000800 */
[----:B0-----:R-:W-:-:S04]  /*1890*/  FMUL R3, R3, R6 ;  /* 0x0000000603037220 */ /* 0x001fc80000400000 */
[----:B------:R-:W-:Y:S01]  /*18a0*/  FADD R9, R9, R3 ;  /* 0x0000000309097221 */ /* 0x000fe20000000000 */
[----:B------:R4:W-:Y:S02]  /*18b0*/  STL [R2], R3 ;  /* 0x0000000302007387 */ /* 0x0009e40000100800 */
[----:B------:R-:W0:Y:S01]  /*18c0*/  MUFU.EX2 R15, R15 ;  /* 0x0000000f000f7308 */ /* 0x000e220000000800 */
[----:B-1----:R-:W-:-:S04]  /*18d0*/  FMUL R4, R4, R13 ;  /* 0x0000000d04047220 */ /* 0x002fc80000400000 */
[----:B------:R-:W-:Y:S01]  /*18e0*/  FADD R9, R9, R4 ;  /* 0x0000000409097221 */ /* 0x000fe20000000000 */
[----:B------:R4:W-:Y:S01]  /*18f0*/  STL [R2+0x4], R4 ;  /* 0x0000040402007387 */ /* 0x0009e20000100800 */
[----:B--2---:R-:W-:-:S04]  /*1900*/  FMUL R5, R5, R10 ;  /* 0x0000000a05057220 */ /* 0x004fc80000400000 */
[----:B------:R-:W-:Y:S01]  /*1910*/  FADD R9, R9, R5 ;  /* 0x0000000509097221 */ /* 0x000fe20000000000 */
[----:B------:R4:W-:Y:S01]  /*1920*/  STL [R2+0x8], R5 ;  /* 0x0000080502007387 */ /* 0x0009e20000100800 */
[----:B0-----:R-:W-:-:S04]  /*1930*/  FMUL R14, R14, R15 ;  /* 0x0000000f0e0e7220 */ /* 0x001fc80000400000 */
[----:B------:R-:W-:Y:S01]  /*1940*/  FADD R9, R9, R14 ;  /* 0x0000000e09097221 */ /* 0x000fe20000000000 */
[----:B------:R4:W-:Y:S06]  /*1950*/  STL [R2+0xc], R14 ;  /* 0x00000c0e02007387 */ /* 0x0009ec0000100800 */
.L_x_84:
[----:B------:R-:W-:Y:S05]  /*1960*/  BRA.U !UP2, `(.L_x_81) ;  /* 0x000000010ac07547 */ /* 0x000fea000b800000 */
[----:B------:R-:W-:Y:S02]  /*1970*/  UISETP.NE.AND UP1, UPT, UR7, 0x1, UPT ;  /* 0x000000010700788c */ /* 0x000fe4000bf25270 */
[----:B------:R-:W-:-:S04]  /*1980*/  ULOP3.LUT UR8, UR4, 0x1, URZ, 0xc0, !UPT ;  /* 0x0000000104087892 */ /* 0x000fc8000f8ec0ff */
[----:B------:R-:W-:-:S03]  /*1990*/  UISETP.NE.U32.AND UP2, UPT, UR8, 0x1, UPT ;  /* 0x000000010800788c */ /* 0x000fc6000bf45070 */
[----:B------:R-:W-:Y:S08]  /*19a0*/  BRA.U !UP1, `(.L_x_85) ;  /* 0x0000000109707547 */ /* 0x000ff0000b800000 */
[----:B0123--:R-:W-:-:S05]  /*19b0*/  LEA R13, R0, R1, 0x2 ;  /* 0x00000001000d7211 */ /* 0x00ffca00078e10ff */
[----:B----4-:R-:W2:Y:S04]  /*19c0*/  LDL R4, [R13+0x4] ;  /* 0x000004000d047983 */ /* 0x010ea80000100800 */
[----:B------:R-:W3:Y:S01]  /*19d0*/  LDL R2, [R13] ;  /* 0x000000000d027983 */ /* 0x000ee20000100800 */
[----:B------:R-:W-:Y:S02]  /*19e0*/  HFMA2 R5, -RZ, RZ, 0.96630859375, -0.0022525787353515625 ;  /* 0x3bbb989dff057431 */ /* 0x000fe400000001ff */
[----:B------:R-:W-:Y:S01]  /*19f0*/  IMAD.MOV.U32 R7, RZ, RZ, 0x437c0000 ;  /* 0x437c0000ff077424 */ /* 0x000fe200078e00ff */
[----:B------:R-:W-:Y:S01]  /*1a00*/  IADD3 R0, PT, PT, R0, 0x2, RZ ;  /* 0x0000000200007810 */ /* 0x000fe20007ffe0ff */
[----:B--2---:R-:W-:Y:S01]  /*1a10*/  FADD R4, -R11, R4 ;  /* 0x000000040b047221 */ /* 0x004fe20000000100 */
[----:B---3--:R-:W-:-:S03]  /*1a20*/  FADD R2, R2, -R11 ;  /* 0x8000000b02027221 */ /* 0x008fc60000000000 */
[-C--:B------:R-:W-:Y:S01]  /*1a30*/  FFMA.SAT R6, R4, R5.reuse, 0.5 ;  /* 0x3f00000004067423 */ /* 0x080fe20000002005 */
[----:B------:R-:W-:-:S03]  /*1a40*/  FFMA.SAT R3, R2, R5, 0.5 ;  /* 0x3f00000002037423 */ /* 0x000fc60000002005 */
[-C--:B------:R-:W-:Y:S01]  /*1a50*/  FFMA.RM R6, R6, R7.reuse, 12582913 ;  /* 0x4b40000106067423 */ /* 0x080fe20000004007 */
[----:B------:R-:W-:-:S03]  /*1a60*/  FFMA.RM R3, R3, R7, 12582913 ;  /* 0x4b40000103037423 */ /* 0x000fc60000004007 */
[----:B------:R-:W-:Y:S01]  /*1a70*/  FADD R7, R6, -12583039 ;  /* 0xcb40007f06077421 */ /* 0x000fe20000000000 */
[----:B------:R-:W-:-:S03]  /*1a80*/  FADD R5, R3, -12583039 ;  /* 0xcb40007f03057421 */ /* 0x000fc60000000000 */
[----:B------:R-:W-:Y:S01]  /*1a90*/  FFMA R7, R4, 1.4426950216293334961, -R7 ;  /* 0x3fb8aa3b04077823 */ /* 0x000fe20000000807 */
[----:B------:R-:W-:-:S03]  /*1aa0*/  FFMA R5, R2, 1.4426950216293334961, -R5 ;  /* 0x3fb8aa3b02057823 */ /* 0x000fc60000000805 */
[----:B------:R-:W-:Y:S01]  /*1ab0*/  FFMA R7, R4, 1.925963033500011079e-08, R7 ;  /* 0x32a5706004077823 */ /* 0x000fe20000000007 */
[----:B------:R-:W-:-:S05]  /*1ac0*/  FFMA R5, R2, 1.925963033500011079e-08, R5 ;  /* 0x32a5706002057823 */ /* 0x000fca0000000005 */
[----:B------:R-:W0:Y:S08]  /*1ad0*/  MUFU.EX2 R7, R7 ;  /* 0x0000000700077308 */ /* 0x000e300000000800 */
[----:B------:R-:W1:Y:S01]  /*1ae0*/  MUFU.EX2 R2, R5 ;  /* 0x0000000500027308 */ /* 0x000e620000000800 */
[----:B------:R-:W-:Y:S02]  /*1af0*/  SHF.L.U32 R3, R3, 0x17, RZ ;  /* 0x0000001703037819 */ /* 0x000fe400000006ff */
[----:B------:R-:W-:-:S05]  /*1b00*/  SHF.L.U32 R6, R6, 0x17, RZ ;  /* 0x0000001706067819 */ /* 0x000fca00000006ff */
[----:B0-----:R-:W-:Y:S01]  /*1b10*/  FMUL R6, R6, R7 ;  /* 0x0000000706067220 */ /* 0x001fe20000400000 */
[----:B-1----:R-:W-:-:S04]  /*1b20*/  FMUL R2, R3, R2 ;  /* 0x0000000203027220 */ /* 0x002fc80000400000 */
[----:B------:R0:W-:Y:S04]  /*1b30*/  STL [R13+0x4], R6 ;  /* 0x000004060d007387 */ /* 0x0001e80000100800 */
[----:B------:R0:W-:Y:S01]  /*1b40*/  STL [R13], R2 ;  /* 0x000000020d007387 */ /* 0x0001e20000100800 */
[----:B------:R-:W-:-:S04]  /*1b50*/  FADD R9, R9, R2 ;  /* 0x0000000209097221 */ /* 0x000fc80000000000 */
[----:B------:R-:W-:-:S07]  /*1b60*/  FADD R9, R9, R6 ;  /* 0x0000000609097221 */ /* 0x000fce0000000000 */
.L_x_85:
[----:B------:R-:W-:Y:S05]  /*1b70*/  BRA.U UP2, `(.L_x_81) ;  /* 0x00000001023c7547 */ /* 0x000fea000b800000 */
[----:B------:R-:W-:-:S05]  /*1b80*/  LEA R0, R0, R1, 0x2 ;  /* 0x0000000100007211 */ /* 0x000fca00078e10ff */
[----:B012-4-:R-:W2:Y:S01]  /*1b90*/  LDL R2, [R0] ;  /* 0x0000000000027983 */ /* 0x017ea20000100800 */
[----:B---3--:R-:W-:Y:S01]  /*1ba0*/  HFMA2 R4, -RZ, RZ, 3.7421875, 0 ;  /* 0x437c0000ff047431 */ /* 0x008fe200000001ff */
[----:B------:R-:W-:Y:S01]  /*1bb0*/  MOV R3, 0x3bbb989d ;  /* 0x3bbb989d00037802 */ /* 0x000fe20000000f00 */
[----:B--2---:R-:W-:-:S04]  /*1bc0*/  FADD R2, R2, -R11 ;  /* 0x8000000b02027221 */ /* 0x004fc80000000000 */
[----:B------:R-:W-:-:S04]  /*1bd0*/  FFMA.SAT R3, R2, R3, 0.5 ;  /* 0x3f00000002037423 */ /* 0x000fc80000002003 */
[----:B------:R-:W-:-:S04]  /*1be0*/  FFMA.RM R3, R3, R4, 12582913 ;  /* 0x4b40000103037423 */ /* 0x000fc80000004004 */
[C---:B------:R-:W-:Y:S01]  /*1bf0*/  FADD R5, R3.reuse, -12583039 ;  /* 0xcb40007f03057421 */ /* 0x040fe20000000000 */
[----:B------:R-:W-:-:S03]  /*1c00*/  IMAD.SHL.U32 R3, R3, 0x800000, RZ ;  /* 0x0080000003037824 */ /* 0x000fc600078e00ff */
[----:B------:R-:W-:-:S04]  /*1c10*/  FFMA R5, R2, 1.4426950216293334961, -R5 ;  /* 0x3fb8aa3b02057823 */ /* 0x000fc80000000805 */
[----:B------:R-:W-:-:S04]  /*1c20*/  FFMA R5, R2, 1.925963033500011079e-08, R5 ;  /* 0x32a5706002057823 */ /* 0x000fc80000000005 */
[----:B------:R-:W0:Y:S02]  /*1c30*/  MUFU.EX2 R2, R5 ;  /* 0x0000000500027308 */ /* 0x000e240000000800 */
[----:B0-----:R-:W-:-:S04]  /*1c40*/  FMUL R2, R3, R2 ;  /* 0x0000000203027220 */ /* 0x001fc80000400000 */
[----:B------:R-:W-:Y:S01]  /*1c50*/  FADD R9, R9, R2 ;  /* 0x0000000209097221 */ /* 0x000fe20000000000 */
[----:B------:R0:W-:Y:S06]  /*1c60*/  STL [R0], R2 ;  /* 0x0000000200007387 */ /* 0x0001ec0000100800 */
.L_x_81:
[----:B------:R-:W-:Y:S05]  /*1c70*/  BRA.U !UP0, `(.L_x_86) ;  /* 0x0000001908307547 */ /* 0x000fea000b800000 */
[----:B------:R-:W-:Y:S01]  /*1c80*/  UIADD3 UR7, UPT, UPT, UR4, -0x1, URZ ;  /* 0xffffffff04077890 */ /* 0x000fe2000fffe0ff */
[----:B0-234-:R-:W-:Y:S01]  /*1c90*/  MOV R3, RZ ;  /* 0x000000ff00037202 */ /* 0x01dfe20000000f00 */
[----:B------:R-:W-:Y:S02]  /*1ca0*/  ULOP3.LUT UR12, UR4, 0xf, URZ, 0xc0, !UPT ;  /* 0x0000000f040c7892 */ /* 0x000fe4000f8ec0ff */
[----:B------:R-:W-:-:S09]  /*1cb0*/  UISETP.GE.U32.AND UP0, UPT, UR7, 0xf, UPT ;  /* 0x0000000f0700788c */ /* 0x000fd2000bf06070 */
[----:B------:R-:W-:Y:S05]  /*1cc0*/  BRA.U !UP0, `(.L_x_87) ;  /* 0x0000000d08347547 */ /* 0x000fea000b800000 */
[----:B------:R-:W-:Y:S01]  /*1cd0*/  ULOP3.LUT UR4, UR4, 0x7ffffff0, URZ, 0xc0, !UPT ;  /* 0x7ffffff004047892 */ /* 0x000fe2000f8ec0ff */
[----:B-1----:R-:W-:-:S05]  /*1ce0*/  HFMA2 R2, -RZ, RZ, 0, 0 ;  /* 0x00000000ff027431 */ /* 0x002fca00000001ff */
[----:B------:R-:W-:-:S07]  /*1cf0*/  MOV R3, UR4 ;  /* 0x0000000400037c02 */ /* 0x000fce0008000f00 */
.L_x_104:
[----:B0-----:R-:W-:-:S05]  /*1d00*/  LEA R0, R2, R1, 0x2 ;  /* 0x0000000102007211 */ /* 0x001fca00078e10ff */
[----:B------:R-:W2:Y:S01]  /*1d10*/  LDL.128 R4, [R0] ;  /* 0x0000000000047983 */ /* 0x000ea20000100c00 */
        /* <DEDUP_REMOVED lines=12> */
[----:B------:R-:W-:Y:S05]  /*1de0*/  CALL.REL.NOINC `($__internal_1_$__cuda_sm3x_div_rn_noftz_f32_slowpath) ;  /* 0x0000002c00c07944 */ /* 0x000fea0003c00000 */
[----:B------:R-:W-:-:S07]  /*1df0*/  IMAD.MOV.U32 R12, RZ, RZ, R15 ;  /* 0x000000ffff0c7224 */ /* 0x000fce00078e000f */
.L_x_88:
        /* <DEDUP_REMOVED lines=10> */
[----:B------:R-:W-:Y:S05]  /*1ea0*/  CALL.REL.NOINC `($__internal_1_$__cuda_sm3x_div_rn_noftz_f32_slowpath) ;  /* 0x0000002c00907944 */ /* 0x000fea0003c00000 */
[----:B------:R-:W-:-:S07]  /*1eb0*/  MOV R13, R15 ;  /* 0x0000000f000d7202 */ /* 0x000fce0000000f00 */
.L_x_89:
        /* <DEDUP_REMOVED lines=12> */
.L_x_90:
        /* <DEDUP_REMOVED lines=11> */
.L_x_91:
        /* <DEDUP_REMOVED lines=12> */
[----:B------:R-:W-:Y:S05]  /*20f0*/  CALL.REL.NOINC `($__internal_1_$__cuda_sm3x_div_rn_noftz_f32_slowpath) ;  /* 0x0000002800fc7944 */ /* 0x000fea0003c00000 */
[----:B------:R-:W-:-:S07]  /*2100*/  IMAD.MOV.U32 R16, RZ, RZ, R15 ;  /* 0x000000ffff107224 */ /* 0x000fce00078e000f */
.L_x_92:
        /* <DEDUP_REMOVED lines=12> */
.L_x_93:
        /* <DEDUP_REMOVED lines=12> */
.L_x_94:
        /* <DEDUP_REMOVED lines=12> */
.L_x_95:
        /* <DEDUP_REMOVED lines=10> */
[----:B------:R-:W-:Y:S01]  /*23f0*/  IMAD.MOV.U32 R24, RZ, RZ, R4 ;  /* 0x000000ffff187224 */ /* 0x000fe200078e0004 */
[----:B------:R-:W-:-:S07]  /*2400*/  MOV R10, 0x2420 ;  /* 0x00002420000a7802 */ /* 0x000fce0000000f00 */
[----:B------:R-:W-:Y:S05]  /*2410*/  CALL.REL.NOINC `($__internal_1_$__cuda_sm3x_div_rn_noftz_f32_slowpath) ;  /* 0x0000002800347944 */ /* 0x000fea0003c00000 */
[----:B------:R-:W-:-:S07]  /*2420*/  MOV R12, R15 ;  /* 0x0000000f000c7202 */ /* 0x000fce0000000f00 */
.L_x_96:
        /* <DEDUP_REMOVED lines=12> */
.L_x_97:
        /* <DEDUP_REMOVED lines=12> */
.L_x_98:
        /* <DEDUP_REMOVED lines=11> */
.L_x_99:
        /* <DEDUP_REMOVED lines=14> */
.L_x_100:
        /* <DEDUP_REMOVED lines=12> */
.L_x_101:
        /* <DEDUP_REMOVED lines=12> */
.L_x_102:
        /* <DEDUP_REMOVED lines=11> */
[----:B------:R-:W-:-:S07]  /*2970*/  IMAD.MOV.U32 R19, RZ, RZ, R15 ;  /* 0x000000ffff137224 */ /* 0x000fce00078e000f */
.L_x_103:
[----:B------:R0:W-:Y:S01]  /*2980*/  STL.128 [R0+0x30], R16 ;  /* 0x0000301000007387 */ /* 0x0001e20000100c00 */
[----:B------:R-:W-:Y:S05]  /*2990*/  @P2 BRA `(.L_x_104) ;  /* 0xfffffff000d82947 */ /* 0x000fea000383ffff */
.L_x_87:
[----:B------:R-:W-:-:S09]  /*29a0*/  UISETP.NE.AND UP0, UPT, UR12, URZ, UPT ;  /* 0x000000ff0c00728c */ /* 0x000fd2000bf05270 */
[----:B------:R-:W-:Y:S05]  /*29b0*/  BRA.U !UP0, `(.L_x_86) ;  /* 0x0000000908e07547 */ /* 0x000fea000b800000 */
[----:B------:R-:W2:Y:S01]  /*29c0*/  LDCU UR4, c[0x0][0x3a8] ;  /* 0x00007500ff0477ac */ /* 0x000ea20008000800 */
[----:B------:R-:W-:Y:S02]  /*29d0*/  UISETP.GE.U32.AND UP0, UPT, UR12, 0x8, UPT ;  /* 0x000000080c00788c */ /* 0x000fe4000bf06070 */
[----:B--2---:R-:W-:-:S07]  /*29e0*/  ULOP3.LUT UR8, UR4, 0x7, URZ, 0xc0, !UPT ;  /* 0x0000000704087892 */ /* 0x004fce000f8ec0ff */
[----:B------:R-:W-:Y:S05]  /*29f0*/  BRA.U !UP0, `(.L_x_105) ;  /* 0x0000000508987547 */ /* 0x000fea000b800000 */
[----:B0-----:R-:W-:-:S05]  /*2a00*/  LEA R0, R3, R1, 0x2 ;  /* 0x0000000103007211 */ /* 0x001fca00078e10ff */
[----:B------:R-:W2:Y:S01]  /*2a10*/  LDL R24, [R0] ;  /* 0x0000000000187983 */ /* 0x000ea20000100800 */
[----:B-1----:R-:W0:Y:S02]  /*2a20*/  MUFU.RCP R2, R9 ;  /* 0x0000000900027308 */ /* 0x002e240000001000 */
[----:B0-----:R-:W-:-:S04]  /*2a30*/  FFMA R5, R2, -R9, 1 ;  /* 0x3f80000002057423 */ /* 0x001fc80000000809 */
[----:B------:R-:W-:Y:S02]  /*2a40*/  FFMA R2, R2, R5, R2 ;  /* 0x0000000502027223 */ /* 0x000fe40000000002 */
[----:B--2---:R-:W0:Y:S02]  /*2a50*/  FCHK P0, R24, R9 ;  /* 0x0000000918007302 */ /* 0x004e240000000000 */
[----:B------:R-:W-:-:S04]  /*2a60*/  FFMA R4, R2, R24, RZ ;  /* 0x0000001802047223 */ /* 0x000fc800000000ff */
[----:B------:R-:W-:-:S04]  /*2a70*/  FFMA R5, R4, -R9, R24 ;  /* 0x8000000904057223 */ /* 0x000fc80000000018 */
[----:B------:R-:W-:Y:S01]  /*2a80*/  FFMA R15, R2, R5, R4 ;  /* 0x00000005020f7223 */ /* 0x000fe20000000004 */
[----:B0-----:R-:W-:Y:S06]  /*2a90*/  @!P0 BRA `(.L_x_106) ;  /* 0x0000000000088947 */ /* 0x001fec0003800000 */
[----:B------:R-:W-:-:S07]  /*2aa0*/  MOV R10, 0x2ac0 ;  /* 0x00002ac0000a7802 */ /* 0x000fce0000000f00 */
[----:B------:R-:W-:Y:S05]  /*2ab0*/  CALL.REL.NOINC `($__internal_1_$__cuda_sm3x_div_rn_noftz_f32_slowpath) ;  /* 0x00000020008c7944 */ /* 0x000fea0003c00000 */
.L_x_106:
        /* <DEDUP_REMOVED lines=11> */
[----:B------:R-:W-:Y:S05]  /*2b70*/  CALL.REL.NOINC `($__internal_1_$__cuda_sm3x_div_rn_noftz_f32_slowpath) ;  /* 0x00000020005c7944 */ /* 0x000fea0003c00000 */
[----:B------:R-:W-:-:S07]  /*2b80*/  MOV R5, R15 ;  /* 0x0000000f00057202 */ /* 0x000fce0000000f00 */
.L_x_107:
        /* <DEDUP_REMOVED lines=12> */
.L_x_108:
        /* <DEDUP_REMOVED lines=13> */
.L_x_109:
        /* <DEDUP_REMOVED lines=12> */
.L_x_110:
        /* <DEDUP_REMOVED lines=13> */
.L_x_111:
        /* <DEDUP_REMOVED lines=12> */
.L_x_112:
        /* <DEDUP_REMOVED lines=13> */
.L_x_113:
[----:B------:R2:W-:Y:S01]  /*3040*/  STL [R0+0x1c], R5 ;  /* 0x00001c0500007387 */ /* 0x0005e20000100800 */
[----:B------:R-:W-:-:S07]  /*3050*/  IADD3 R3, PT, PT, R3, 0x8, RZ ;  /* 0x0000000803037810 */ /* 0x000fce0007ffe0ff */
.L_x_105:
[----:B------:R-:W-:-:S09]  /*3060*/  UISETP.NE.AND UP0, UPT, UR8, URZ, UPT ;  /* 0x000000ff0800728c */ /* 0x000fd2000bf05270 */
[----:B------:R-:W-:Y:S05]  /*3070*/  BRA.U !UP0, `(.L_x_86) ;  /* 0x0000000508307547 */ /* 0x000fea000b800000 */
[----:B------:R-:W3:Y:S01]  /*3080*/  LDCU UR4, c[0x0][0x3a8] ;  /* 0x00007500ff0477ac */ /* 0x000ee20008000800 */
[----:B------:R-:W-:Y:S02]  /*3090*/  UISETP.GE.U32.AND UP0, UPT, UR8, 0x4, UPT ;  /* 0x000000040800788c */ /* 0x000fe4000bf06070 */
[----:B---3--:R-:W-:-:S07]  /*30a0*/  ULOP3.LUT UR9, UR4, 0x3, URZ, 0xc0, !UPT ;  /* 0x0000000304097892 */ /* 0x008fce000f8ec0ff */
[----:B------:R-:W-:Y:S05]  /*30b0*/  BRA.U !UP0, `(.L_x_114) ;  /* 0x0000000108d07547 */ /* 0x000fea000b800000 */
[----:B0-2---:R-:W-:-:S05]  /*30c0*/  IMAD R0, R3, 0x4, R1 ;  /* 0x0000000403007824 */ /* 0x005fca00078e0201 */
        /* <DEDUP_REMOVED lines=11> */
.L_x_115:
        /* <DEDUP_REMOVED lines=13> */
.L_x_116:
        /* <DEDUP_REMOVED lines=12> */
.L_x_117:
        /* <DEDUP_REMOVED lines=13> */
.L_x_118:
[----:B------:R3:W-:Y:S01]  /*33e0*/  STL [R0+0xc], R5 ;  /* 0x00000c0500007387 */ /* 0x0007e20000100800 */
[----:B------:R-:W-:-:S07]  /*33f0*/  IADD3 R3, PT, PT, R3, 0x4, RZ ;  /* 0x0000000403037810 */ /* 0x000fce0007ffe0ff */
.L_x_114:
[----:B------:R-:W-:-:S09]  /*3400*/  UISETP.NE.AND UP0, UPT, UR9, URZ, UPT ;  /* 0x000000ff0900728c */ /* 0x000fd2000bf05270 */
[----:B------:R-:W-:Y:S05]  /*3410*/  BRA.U !UP0, `(.L_x_86) ;  /* 0x0000000108487547 */ /* 0x000fea000b800000 */
[----:B------:R-:W-:-:S05]  /*3420*/  UMOV UR4, URZ ;  /* 0x000000ff00047c82 */ /* 0x000fca0008000000 */
.L_x_120:
[----:B0-23--:R-:W-:-:S05]  /*3430*/  LEA R0, R3, R1, 0x2 ;  /* 0x0000000103007211 */ /* 0x00dfca00078e10ff */
[----:B------:R-:W2:Y:S01]  /*3440*/  LDL R24, [R0] ;  /* 0x0000000000187983 */ /* 0x000ea20000100800 */
[----:B-1----:R-:W0:Y:S01]  /*3450*/  MUFU.RCP R2, R9 ;  /* 0x0000000900027308 */ /* 0x002e220000001000 */
[----:B------:R-:W-:-:S04]  /*3460*/  UIADD3 UR4, UPT, UPT, UR4, 0x1, URZ ;  /* 0x0000000104047890 */ /* 0x000fc8000fffe0ff */
[----:B------:R-:W-:Y:S01]  /*3470*/  UISETP.NE.AND UP0, UPT, UR4, UR9, UPT ;  /* 0x000000090400728c */ /* 0x000fe2000bf05270 */
[----:B0-----:R-:W-:-:S04]  /*3480*/  FFMA R5, R2, -R9, 1 ;  /* 0x3f80000002057423 */ /* 0x001fc80000000809 */
[----:B------:R-:W-:Y:S01]  /*3490*/  FFMA R2, R2, R5, R2 ;  /* 0x0000000502027223 */ /* 0x000fe20000000002 */
[----:B--2---:R-:W0:Y:S03]  /*34a0*/  FCHK P0, R24, R9 ;  /* 0x0000000918007302 */ /* 0x004e260000000000 */
[----:B------:R-:W-:-:S04]  /*34b0*/  FFMA R4, R2, R24, RZ ;  /* 0x0000001802047223 */ /* 0x000fc800000000ff */
[----:B------:R-:W-:-:S04]  /*34c0*/  FFMA R5, R4, -R9, R24 ;  /* 0x8000000904057223 */ /* 0x000fc80000000018 */
[----:B------:R-:W-:Y:S01]  /*34d0*/  FFMA R15, R2, R5, R4 ;  /* 0x00000005020f7223 */ /* 0x000fe20000000004 */
[----:B0-----:R-:W-:Y:S06]  /*34e0*/  @!P0 BRA `(.L_x_119) ;  /* 0x0000000000088947 */ /* 0x001fec0003800000 */
[----:B------:R-:W-:-:S07]  /*34f0*/  MOV R10, 0x3510 ;  /* 0x00003510000a7802 */ /* 0x000fce0000000f00 */
[----:B------:R-:W-:Y:S05]  /*3500*/  CALL.REL.NOINC `($__internal_1_$__cuda_sm3x_div_rn_noftz_f32_slowpath) ;  /* 0x0000001400f87944 */ /* 0x000fea0003c00000 */
.L_x_119:
[----:B------:R0:W-:Y:S01]  /*3510*/  STL [R0], R15 ;  /* 0x0000000f00007387 */ /* 0x0001e20000100800 */
[----:B------:R-:W-:Y:S01]  /*3520*/  IADD3 R3, PT, PT, R3, 0x1, RZ ;  /* 0x0000000103037810 */ /* 0x000fe20007ffe0ff */
[----:B------:R-:W-:Y:S06]  /*3530*/  BRA.U UP0, `(.L_x_120) ;  /* 0xfffffffd00bc7547 */ /* 0x000fec000b83ffff */
.L_x_86:
        /* <DEDUP_REMOVED lines=17> */
.L_x_127:
[----:B------:R-:W5:Y:S01]  /*3650*/  LDCU UR7, c[0x0][0x3a8] ;  /* 0x00007500ff0777ac */ /* 0x000f620008000800 */
[----:B0-23--:R-:W-:Y:S02]  /*3660*/  HFMA2 R0, -RZ, RZ, 0, 0 ;  /* 0x00000000ff007431 */ /* 0x00dfe400000001ff */
[----:B-1--4-:R-:W-:Y:S01]  /*3670*/  IMAD.MOV.U32 R2, RZ, RZ, RZ ;  /* 0x000000ffff027224 */ /* 0x012fe200078e00ff */
        /* <DEDUP_REMOVED lines=8> */
[----:B------:R-:W0:Y:S01]  /*3700*/  @!P6 LDC.64 R8, c[0x0][0x390] ;  /* 0x0000e400ff08eb82 */ /* 0x000e220000000a00 */
[----:B------:R-:W2:Y:S01]  /*3710*/  @!P6 LDL R2, [R1] ;  /* 0x000000000102e983 */ /* 0x000ea20000100800 */
[----:B0-----:R-:W-:-:S05]  /*3720*/  @!P6 IMAD.WIDE R8, R3, 0x4, R8 ;  /* 0x000000040308e825 */ /* 0x001fca00078e0208 */
[----:B------:R0:W2:Y:S01]  /*3730*/  @!P6 LDG.E R3, desc[UR10][R8.64] ;  /* 0x0000000a0803e981 */ /* 0x0000a2000c1e1900 */
[----:B------:R-:W-:-:S04]  /*3740*/  IADD3 R0, PT, PT, R0, UR21, RZ ;  /* 0x0000001500007c10 */ /* 0x000fc8000fffe0ff */
[C---:B------:R-:W-:Y:S02]  /*3750*/  ISETP.GE.AND P5, PT, R0.reuse, UR12, PT ;  /* 0x0000000c00007c0c */ /* 0x040fe4000bfa6270 */
[----:B------:R-:W-:-:S04]  /*3760*/  IADD3 R0, PT, PT, R0, UR21, RZ ;  /* 0x0000001500007c10 */ /* 0x000fc8000fffe0ff */
[C---:B------:R-:W-:Y:S02]  /*3770*/  ISETP.GE.AND P4, PT, R0.reuse, UR12, PT ;  /* 0x0000000c00007c0c */ /* 0x040fe4000bf86270 */
[----:B------:R-:W-:-:S04]  /*3780*/  IADD3 R4, PT, PT, R0, UR21, RZ ;  /* 0x0000001500047c10 */ /* 0x000fc8000fffe0ff */
[C---:B------:R-:W-:Y:S01]  /*3790*/  ISETP.GE.AND P3, PT, R4.reuse, UR12, PT ;  /* 0x0000000c04007c0c */ /* 0x040fe2000bf66270 */
[----:B------:R-:W1:Y:S01]  /*37a0*/  @!P5 LDC.64 R6, c[0x0][0x390] ;  /* 0x0000e400ff06db82 */ /* 0x000e620000000a00 */
[----:B------:R-:W-:Y:S01]  /*37b0*/  IADD3 R4, PT, PT, R4, UR21, RZ ;  /* 0x0000001504047c10 */ /* 0x000fe2000fffe0ff */
[----:B------:R-:W-:Y:S02]  /*37c0*/  UIADD3 UR19, UPT, UPT, UR6, UR4, URZ ;  /* 0x0000000406137290 */ /* 0x000fe4000fffe0ff */
[----:B------:R-:W-:Y:S02]  /*37d0*/  MOV R21, UR4 ;  /* 0x0000000400157c02 */ /* 0x000fe40008000f00 */
[----:B------:R-:W-:Y:S01]  /*37e0*/  MOV R16, UR18 ;  /* 0x0000001200107c02 */ /* 0x000fe20008000f00 */
[C---:B------:R-:W-:Y:S01]  /*37f0*/  VIADD R0, R4.reuse, UR21 ;  /* 0x0000001504007c36 */ /* 0x040fe20008000000 */
[----:B------:R-:W-:Y:S01]  /*3800*/  ISETP.GE.AND P2, PT, R4, UR12, PT ;  /* 0x0000000c04007c0c */ /* 0x000fe2000bf46270 */
[----:B0-----:R-:W0:Y:S01]  /*3810*/  @!P4 LDC.64 R8, c[0x0][0x390] ;  /* 0x0000e400ff08cb82 */ /* 0x001e220000000a00 */
[----:B------:R-:W-:Y:S01]  /*3820*/  IMAD.U32 R20, RZ, RZ, UR17 ;  /* 0x00000011ff147e24 */ /* 0x000fe2000f8e00ff */
[----:B------:R-:W-:Y:S01]  /*3830*/  MOV R12, UR16 ;  /* 0x00000010000c7c02 */ /* 0x000fe20008000f00 */
[----:B------:R-:W3:Y:S01]  /*3840*/  @!P5 LDL R18, [R1+0x4] ;  /* 0x000004000112d983 */ /* 0x000ee20000100800 */
[----:B------:R-:W-:-:S02]  /*3850*/  IADD3 R4, PT, PT, R0, UR21, RZ ;  /* 0x0000001500047c10 */ /* 0x000fc4000fffe0ff */
[----:B------:R-:W-:Y:S02]  /*3860*/  ISETP.GE.AND P1, PT, R0, UR12, PT ;  /* 0x0000000c00007c0c */ /* 0x000fe4000bf26270 */
[----:B------:R-:W4:Y:S01]  /*3870*/  @!P3 LDC.64 R10, c[0x0][0x390] ;  /* 0x0000e400ff0abb82 */ /* 0x000f220000000a00 */
[C---:B------:R-:W-:Y:S02]  /*3880*/  ISETP.GE.AND P0, PT, R4.reuse, UR12, PT ;  /* 0x0000000c04007c0c */ /* 0x040fe4000bf06270 */
[----:B------:R-:W-:Y:S02]  /*3890*/  IADD3 R4, PT, PT, R4, UR21, RZ ;  /* 0x0000001504047c10 */ /* 0x000fe4000fffe0ff */
[----:B------:R-:W-:Y:S01]  /*38a0*/  MOV R15, UR19 ;  /* 0x00000013000f7c02 */ /* 0x000fe20008000f00 */
[----:B------:R-:W-:Y:S01]  /*38b0*/  IMAD R16, R16, UR21, R21 ;  /* 0x0000001510107c24 */ /* 0x000fe2000f8e0215 */
[----:B------:R-:W-:Y:S01]  /*38c0*/  MOV R0, RZ ;  /* 0x000000ff00007202 */ /* 0x000fe20000000f00 */
[----:B------:R-:W5:Y:S02]  /*38d0*/  @!P2 LDL R23, [R1+0x10] ;  /* 0x000010000117a983 */ /* 0x000f640000100800 */
[----:B-1----:R-:W-:-:S04]  /*38e0*/  @!P5 IMAD.WIDE R14, R15, 0x4, R6 ;  /* 0x000000040f0ed825 */ /* 0x002fc800078e0206 */
[----:B------:R-:W1:Y:S01]  /*38f0*/  @!P0 LDC.64 R6, c[0x0][0x390] ;  /* 0x0000e400ff068b82 */ /* 0x000e620000000a00 */
[----:B------:R-:W-:Y:S01]  /*3900*/  IMAD R20, R20, UR21, R21 ;  /* 0x0000001514147c24 */ /* 0x000fe2000f8e0215 */
[----:B------:R4:W3:Y:S01]  /*3910*/  @!P5 LDG.E R17, desc[UR10][R14.64] ;  /* 0x0000000a0e11d981 */ /* 0x0008e2000c1e1900 */
[----:B0-----:R-:W-:Y:S01]  /*3920*/  @!P4 IMAD.WIDE R28, R16, 0x4, R8 ;  /* 0x00000004101cc825 */ /* 0x001fe200078e0208 */
[----:B------:R-:W-:Y:S02]  /*3930*/  MOV R24, UR14 ;  /* 0x0000000e00187c02 */ /* 0x000fe40008000f00 */
[----:B------:R-:W-:Y:S01]  /*3940*/  MOV R22, UR13 ;  /* 0x0000000d00167c02 */ /* 0x000fe20008000f00 */
[----:B------:R-:W-:Y:S01]  /*3950*/  IMAD R12, R12, UR21, R21 ;  /* 0x000000150c0c7c24 */ /* 0x000fe2000f8e0215 */
[----:B------:R-:W5:Y:S01]  /*3960*/  @!P4 LDG.E R19, desc[UR10][R28.64] ;  /* 0x0000000a1c13c981 */ /* 0x000f62000c1e1900 */
[----:B----4-:R-:W-:Y:S01]  /*3970*/  @!P3 IMAD.WIDE R26, R20, 0x4, R10 ;  /* 0x00000004141ab825 */ /* 0x010fe200078e020a */
[----:B------:R-:W-:-:S02]  /*3980*/  MOV R10, UR15 ;  /* 0x0000000f000a7c02 */ /* 0x000fc40008000f00 */
[----:B------:R-:W5:Y:S03]  /*3990*/  @!P4 LDL R11, [R1+0x8] ;  /* 0x00000800010bc983 */ /* 0x000f660000100800 */
[--C-:B------:R-:W-:Y:S01]  /*39a0*/  IMAD R10, R10, UR21, R21.reuse ;  /* 0x000000150a0a7c24 */ /* 0x100fe2000f8e0215 */
[----:B------:R-:W4:Y:S01]  /*39b0*/  @!P3 LDG.E R13, desc[UR10][R26.64] ;  /* 0x0000000a1a0db981 */ /* 0x000f22000c1e1900 */
[----:B------:R-:W-:-:S03]  /*39c0*/  IMAD R15, R24, UR21, R21 ;  /* 0x00000015180f7c24 */ /* 0x000fc6000f8e0215 */
[----:B------:R-:W4:Y:S01]  /*39d0*/  @!P3 LDL R14, [R1+0xc] ;  /* 0x00000c00010eb983 */ /* 0x000f220000100800 */
[----:B------:R-:W-:Y:S02]  /*39e0*/  IMAD R21, R22, UR21, R21 ;  /* 0x0000001516157c24 */ /* 0x000fe4000f8e0215 */
[----:B-1----:R-:W-:Y:S01]  /*39f0*/  @!P0 IMAD.WIDE R6, R15, 0x4, R6 ;  /* 0x000000040f068825 */ /* 0x002fe200078e0206 */
[----:B------:R-:W4:Y:S04]  /*3a00*/  @!P1 LDL R22, [R1+0x14] ;  /* 0x0000140001169983 */ /* 0x000f280000100800 */
[----:B------:R-:W4:Y:S04]  /*3a10*/  @!P0 LDL R25, [R1+0x18] ;  /* 0x0000180001198983 */ /* 0x000f280000100800 */
[----:B------:R-:W4:Y:S01]  /*3a20*/  @!P0 LDG.E R7, desc[UR10][R6.64] ;  /* 0x0000000a06078981 */ /* 0x000f22000c1e1900 */
[----:B--2---:R-:W-:Y:S01]  /*3a30*/  @!P6 FFMA R0, R2, R3, RZ ;  /* 0x000000030200e223 */ /* 0x004fe200000000ff */
[----:B------:R-:W-:Y:S01]  /*3a40*/  ISETP.GE.AND P6, PT, R4, UR12, PT ;  /* 0x0000000c04007c0c */ /* 0x000fe2000bfc6270 */
[----:B------:R-:W0:Y:S08]  /*3a50*/  @!P2 LDC.64 R2, c[0x0][0x390] ;  /* 0x0000e400ff02ab82 */ /* 0x000e300000000a00 */
[----:B------:R-:W1:Y:S04]  /*3a60*/  @!P1 LDC.64 R4, c[0x0][0x390] ;  /* 0x0000e400ff049b82 */ /* 0x000e680000000a00 */
[----:B------:R-:W2:Y:S04]  /*3a70*/  @!P6 LDL R24, [R1+0x1c] ;  /* 0x00001c000118e983 */ /* 0x000ea80000100800 */
[----:B------:R-:W3:Y:S01]  /*3a80*/  @!P6 LDC.64 R8, c[0x0][0x390] ;  /* 0x0000e400ff08eb82 */ /* 0x000ee20000000a00 */
[----:B0-----:R-:W-:-:S06]  /*3a90*/  @!P2 IMAD.WIDE R2, R12, 0x4, R2 ;  /* 0x000000040c02a825 */ /* 0x001fcc00078e0202 */
[----:B------:R0:W2:Y:S01]  /*3aa0*/  @!P2 LDG.E R3, desc[UR10][R2.64] ;  /* 0x0000000a0203a981 */ /* 0x0000a2000c1e1900 */
[----:B-1----:R-:W-:-:S06]  /*3ab0*/  @!P1 IMAD.WIDE R4, R10, 0x4, R4 ;  /* 0x000000040a049825 */ /* 0x002fcc00078e0204 */
[----:B------:R1:W2:Y:S01]  /*3ac0*/  @!P1 LDG.E R5, desc[UR10][R4.64] ;  /* 0x0000000a04059981 */ /* 0x0002a2000c1e1900 */
[----:B---3--:R-:W-:-:S06]  /*3ad0*/  @!P6 IMAD.WIDE R8, R21, 0x4, R8 ;  /* 0x000000041508e825 */ /* 0x008fcc00078e0208 */
[----:B------:R-:W3:Y:S01]  /*3ae0*/  @!P6 LDG.E R9, desc[UR10][R8.64] ;  /* 0x0000000a0809e981 */ /* 0x000ee2000c1e1900 */
[----:B------:R-:W-:Y:S01]  /*3af0*/  @!P5 FFMA R0, R17, R18, R0 ;  /* 0x000000121100d223 */ /* 0x000fe20000000000 */
[----:B------:R-:W-:-:S04]  /*3b00*/  ULOP3.LUT UR9, UR7, 0x7ffffff8, URZ, 0xc0, !UPT ;  /* 0x7ffffff807097892 */ /* 0x000fc8000f8ec0ff */
[----:B------:R-:W-:Y:S01]  /*3b10*/  UIADD3 UR7, UPT, UPT, -UR9, 0x8, URZ ;  /* 0x0000000809077890 */ /* 0x000fe2000fffe1ff */
[----:B-----5:R-:W-:-:S03]  /*3b20*/  @!P4 FFMA R0, R19, R11, R0 ;  /* 0x0000000b1300c223 */ /* 0x020fc60000000000 */
[----:B------:R-:W-:Y:S01]  /*3b30*/  UISETP.NE.AND UP0, UPT, UR7, URZ, UPT ;  /* 0x000000ff0700728c */ /* 0x000fe2000bf05270 */
[----:B0-----:R-:W-:Y:S01]  /*3b40*/  MOV R2, UR21 ;  /* 0x0000001500027c02 */ /* 0x001fe20008000f00 */
[----:B----4-:R-:W-:-:S03]  /*3b50*/  @!P3 FFMA R0, R13, R14, R0 ;  /* 0x0000000e0d00b223 */ /* 0x010fc60000000000 */
[C---:B-1----:R-:W-:Y:S01]  /*3b60*/  LEA R4, R2.reuse, R21, 0x3 ;  /* 0x0000001502047211 */ /* 0x042fe200078e18ff */
[----:B------:R-:W-:Y:S01]  /*3b70*/  IMAD.U32 R11, RZ, RZ, UR21 ;  /* 0x00000015ff0b7e24 */ /* 0x000fe2000f8e00ff */
[----:B------:R-:W-:Y:S02]  /*3b80*/  MOV R17, UR21 ;  /* 0x0000001500117c02 */ /* 0x000fe40008000f00 */
[----:B------:R-:W-:Y:S01]  /*3b90*/  MOV R21, UR21 ;  /* 0x0000001500157c02 */ /* 0x000fe20008000f00 */
[C---:B------:R-:W-:Y:S01]  /*3ba0*/  IMAD R16, R11.reuse, 0x8, R16 ;  /* 0x000000080b107824 */ /* 0x040fe200078e0210 */
[----:B------:R-:W-:Y:S02]  /*3bb0*/  LEA R15, R2, R15, 0x3 ;  /* 0x0000000f020f7211 */ /* 0x000fe400078e18ff */
[----:B------:R-:W-:Y:S02]  /*3bc0*/  LEA R10, R11, R10, 0x3 ;  /* 0x0000000a0b0a7211 */ /* 0x000fe400078e18ff */
[----:B------:R-:W-:-:S02]  /*3bd0*/  LEA R6, R17, R12, 0x3 ;  /* 0x0000000c11067211 */ /* 0x000fc400078e18ff */
[----:B------:R-:W-:Y:S02]  /*3be0*/  LEA R21, R21, UR20, 0x3 ;  /* 0x0000001415157c11 */ /* 0x000fe4000f8e18ff */
[----:B------:R-:W-:Y:S01]  /*3bf0*/  MOV R2, UR9 ;  /* 0x0000000900027c02 */ /* 0x000fe20008000f00 */
[----:B--2---:R-:W-:Y:S01]  /*3c00*/  @!P2 FFMA R0, R23, R3, R0 ;  /* 0x000000031700a223 */ /* 0x004fe20000000000 */
[----:B------:R-:W-:-:S03]  /*3c10*/  MOV R3, UR21 ;  /* 0x0000001500037c02 */ /* 0x000fc60008000f00 */
[----:B------:R-:W-:Y:S01]  /*3c20*/  @!P1 FFMA R0, R5, R22, R0 ;  /* 0x0000001605009223 */ /* 0x000fe20000000000 */
[----:B------:R-:W-:-:S03]  /*3c30*/  LEA R20, R3, R20, 0x3 ;  /* 0x0000001403147211 */ /* 0x000fc600078e18ff */
[----:B------:R-:W-:Y:S01]  /*3c40*/  @!P0 FFMA R0, R7, R25, R0 ;  /* 0x0000001907008223 */ /* 0x000fe20000000000 */
[----:B------:R-:W-:-:S03]  /*3c50*/  LEA R3, R3, UR19, 0x3 ;  /* 0x0000001303037c11 */ /* 0x000fc6000f8e18ff */
[----:B---3--:R-:W-:Y:S01]  /*3c60*/  @!P6 FFMA R0, R9, R24, R0 ;  /* 0x000000180900e223 */ /* 0x008fe20000000000 */
[----:B------:R-:W-:Y:S06]  /*3c70*/  BRA.U !UP0, `(.L_x_122) ;  /* 0x0000000508407547 */ /* 0x000fec000b800000 */
[----:B------:R-:W0:Y:S01]  /*3c80*/  LDC R2, c[0x0][0x3b0] ;  /* 0x0000ec00ff027b82 */ /* 0x000e220000000800 */
[----:B------:R-:W-:Y:S01]  /*3c90*/  MOV R25, R20 ;  /* 0x0000001400197202 */ /* 0x000fe20000000f00 */
[----:B------:R-:W-:Y:S01]  /*3ca0*/  VIADD R20, R1, 0x30 ;  /* 0x0000003001147836 */ /* 0x000fe20000000000 */
[----:B------:R-:W-:Y:S02]  /*3cb0*/  MOV R23, R15 ;  /* 0x0000000f00177202 */ /* 0x000fe40000000f00 */
[----:B------:R-:W-:Y:S02]  /*3cc0*/  MOV R5, R10 ;  /* 0x0000000a00057202 */ /* 0x000fe40000000f00 */
[----:B------:R-:W-:-:S07]  /*3cd0*/  MOV R7, R16 ;  /* 0x0000001000077202 */ /* 0x000fce0000000f00 */
.L_x_123:
        /* <DEDUP_REMOVED lines=8> */
[----:B0-----:R-:W-:-:S06]  /*3d60*/  @!P6 IMAD.WIDE R10, R21, 0x4, R10 ;  /* 0x00000004150ae825 */ /* 0x001fcc00078e020a */
[----:B------:R0:W2:Y:S01]  /*3d70*/  @!P6 LDG.E R10, desc[UR10][R10.64] ;  /* 0x0000000a0a0ae981 */ /* 0x0000a2000c1e1900 */
[----:B-1----:R-:W-:-:S05]  /*3d80*/  @!P5 IMAD.WIDE R8, R3, 0x4, R8 ;  /* 0x000000040308d825 */ /* 0x002fca00078e0208 */
[----:B------:R1:W3:Y:S01]  /*3d90*/  @!P5 LDG.E R27, desc[UR10][R8.64] ;  /* 0x0000000a081bd981 */ /* 0x0002e2000c1e1900 */
[----:B------:R-:W-:-:S04]  /*3da0*/  IADD3 R12, PT, PT, R12, UR21, RZ ;  /* 0x000000150c0c7c10 */ /* 0x000fc8000fffe0ff */
[C---:B------:R-:W-:Y:S02]  /*3db0*/  ISETP.GE.AND P4, PT, R12.reuse, UR12, PT ;  /* 0x0000000c0c007c0c */ /* 0x040fe4000bf86270 */
[----:B------:R-:W-:-:S04]  /*3dc0*/  IADD3 R12, PT, PT, R12, UR21, RZ ;  /* 0x000000150c0c7c10 */ /* 0x000fc8000fffe0ff */
[C---:B------:R-:W-:Y:S02]  /*3dd0*/  IADD3 R14, PT, PT, R12.reuse, UR21, RZ ;  /* 0x000000150c0e7c10 */ /* 0x040fe4000fffe0ff */
[----:B------:R-:W-:Y:S02]  /*3de0*/  ISETP.GE.AND P3, PT, R12, UR12, PT ;  /* 0x0000000c0c007c0c */ /* 0x000fe4000bf66270 */
[C---:B------:R-:W-:Y:S02]  /*3df0*/  ISETP.GE.AND P2, PT, R14.reuse, UR12, PT ;  /* 0x0000000c0e007c0c */ /* 0x040fe4000bf46270 */
[----:B------:R-:W-:Y:S01]  /*3e00*/  IADD3 R14, PT, PT, R14, UR21, RZ ;  /* 0x000000150e0e7c10 */ /* 0x000fe2000fffe0ff */
[----:B------:R-:W4:Y:S03]  /*3e10*/  @!P4 LDC.64 R16, c[0x0][0x390] ;  /* 0x0000e400ff10cb82 */ /* 0x000f260000000a00 */
[----:B0-----:R-:W-:-:S02]  /*3e20*/  IADD3 R11, PT, PT, R14, UR21, RZ ;  /* 0x000000150e0b7c10 */ /* 0x001fc4000fffe0ff */
[----:B------:R-:W-:Y:S02]  /*3e30*/  ISETP.GE.AND P1, PT, R14, UR12, PT ;  /* 0x0000000c0e007c0c */ /* 0x000fe4000bf26270 */
[C---:B------:R-:W-:Y:S01]  /*3e40*/  ISETP.GE.AND P0, PT, R11.reuse, UR12, PT ;  /* 0x0000000c0b007c0c */ /* 0x040fe2000bf06270 */
[----:B------:R-:W-:Y:S01]  /*3e50*/  VIADD R11, R11, UR21 ;  /* 0x000000150b0b7c36 */ /* 0x000fe20008000000 */
[----:B-1----:R-:W0:Y:S01]  /*3e60*/  @!P3 LDC.64 R8, c[0x0][0x390] ;  /* 0x0000e400ff08bb82 */ /* 0x002e220000000a00 */
[----:B------:R-:W5:Y:S10]  /*3e70*/  @!P3 LDL R29, [R20+-0x4] ;  /* 0xfffffc00141db983 */ /* 0x000f740000100800 */
[----:B------:R-:W1:Y:S01]  /*3e80*/  @!P0 LDC.64 R14, c[0x0][0x390] ;  /* 0x0000e400ff0e8b82 */ /* 0x000e620000000a00 */
[----:B------:R-:W5:Y:S01]  /*3e90*/  @!P0 LDL R24, [R20+0x8] ;  /* 0x0000080014188983 */ /* 0x000f620000100800 */
[----:B----4-:R-:W-:-:S06]  /*3ea0*/  @!P4 IMAD.WIDE R16, R7, 0x4, R16 ;  /* 0x000000040710c825 */ /* 0x010fcc00078e0210 */
[----:B------:R-:W4:Y:S01]  /*3eb0*/  @!P4 LDG.E R17, desc[UR10][R16.64] ;  /* 0x0000000a1011c981 */ /* 0x000f22000c1e1900 */
[----:B0-----:R-:W-:-:S06]  /*3ec0*/  @!P3 IMAD.WIDE R8, R25, 0x4, R8 ;  /* 0x000000041908b825 */ /* 0x001fcc00078e0208 */
[----:B------:R-:W5:Y:S04]  /*3ed0*/  @!P3 LDG.E R9, desc[UR10][R8.64] ;  /* 0x0000000a0809b981 */ /* 0x000f68000c1e1900 */
[----:B------:R-:W5:Y:S01]  /*3ee0*/  @!P1 LDL R16, [R20+0x4] ;  /* 0x0000040014109983 */ /* 0x000f620000100800 */
[----:B-1----:R-:W-:-:S06]  /*3ef0*/  @!P0 IMAD.WIDE R14, R23, 0x4, R14 ;  /* 0x00000004170e8825 */ /* 0x002fcc00078e020e */
[----:B------:R-:W5:Y:S01]  /*3f00*/  @!P0 LDG.E R15, desc[UR10][R14.64] ;  /* 0x0000000a0e0f8981 */ /* 0x000f62000c1e1900 */
[----:B--2---:R-:W-:Y:S01]  /*3f10*/  @!P6 FFMA R0, R13, R10, R0 ;  /* 0x0000000a0d00e223 */ /* 0x004fe20000000000 */
[----:B------:R-:W-:Y:S01]  /*3f20*/  ISETP.GE.AND P6, PT, R11, UR12, PT ;  /* 0x0000000c0b007c0c */ /* 0x000fe2000bfc6270 */
[----:B------:R-:W0:Y:S08]  /*3f30*/  @!P1 LDC.64 R12, c[0x0][0x390] ;  /* 0x0000e400ff0c9b82 */ /* 0x000e300000000a00 */
[----:B------:R-:W1:Y:S04]  /*3f40*/  @!P2 LDC.64 R10, c[0x0][0x390] ;  /* 0x0000e400ff0aab82 */ /* 0x000e680000000a00 */
[----:B------:R-:W2:Y:S04]  /*3f50*/  @!P6 LDL R8, [R20+0xc] ;  /* 0x00000c001408e983 */ /* 0x000ea80000100800 */
[----:B------:R-:W1:Y:S01]  /*3f60*/  @!P6 LDC.64 R18, c[0x0][0x390] ;  /* 0x0000e400ff12eb82 */ /* 0x000e620000000a00 */
[----:B---3--:R-:W-:-:S02]  /*3f70*/  @!P5 FFMA R0, R27, R22, R0 ;  /* 0x000000161b00d223 */ /* 0x008fc40000000000 */
[----:B------:R-:W4:Y:S04]  /*3f80*/  @!P4 LDL R27, [R20+-0x8] ;  /* 0xfffff800141bc983 */ /* 0x000f280000100800 */
[----:B------:R-:W3:Y:S01]  /*3f90*/  @!P2 LDL R22, [R20] ;  /* 0x000000001416a983 */ /* 0x000ee20000100800 */
[----:B0-----:R-:W-:-:S06]  /*3fa0*/  @!P1 IMAD.WIDE R12, R5, 0x4, R12 ;  /* 0x00000004050c9825 */ /* 0x001fcc00078e020c */
[----:B------:R0:W2:Y:S01]  /*3fb0*/  @!P1 LDG.E R13, desc[UR10][R12.64] ;  /* 0x0000000a0c0d9981 */ /* 0x0000a2000c1e1900 */
[----:B-1----:R-:W-:-:S06]  /*3fc0*/  @!P2 IMAD.WIDE R10, R6, 0x4, R10 ;  /* 0x00000004060aa825 */ /* 0x002fcc00078e020a */
[----:B------:R1:W3:Y:S01]  /*3fd0*/  @!P2 LDG.E R11, desc[UR10][R10.64] ;  /* 0x0000000a0a0ba981 */ /* 0x0002e2000c1e1900 */
[----:B------:R-:W-:-:S06]  /*3fe0*/  @!P6 IMAD.WIDE R18, R4, 0x4, R18 ;  /* 0x000000040412e825 */ /* 0x000fcc00078e0212 */
[----:B------:R-:W2:Y:S01]  /*3ff0*/  @!P6 LDG.E R19, desc[UR10][R18.64] ;  /* 0x0000000a1213e981 */ /* 0x000ea2000c1e1900 */
[----:B------:R-:W-:-:S04]  /*4000*/  UIADD3 UR7, UPT, UPT, UR7, 0x8, URZ ;  /* 0x0000000807077890 */ /* 0x000fc8000fffe0ff */
[----:B------:R-:W-:Y:S01]  /*4010*/  UISETP.NE.AND UP0, UPT, UR7, URZ, UPT ;  /* 0x000000ff0700728c */ /* 0x000fe2000bf05270 */
[----:B0-----:R-:W-:Y:S01]  /*4020*/  IMAD.U32 R12, RZ, RZ, UR21 ;  /* 0x00000015ff0c7e24 */ /* 0x001fe2000f8e00ff */
[----:B-1----:R-:W-:Y:S02]  /*4030*/  MOV R10, UR21 ;  /* 0x00000015000a7c02 */ /* 0x002fe40008000f00 */
[----:B------:R-:W-:Y:S02]  /*4040*/  MOV R26, UR21 ;  /* 0x00000015001a7c02 */ /* 0x000fe40008000f00 */
[----:B------:R-:W-:Y:S01]  /*4050*/  MOV R28, UR21 ;  /* 0x00000015001c7c02 */ /* 0x000fe20008000f00 */
[----:B------:R-:W-:Y:S01]  /*4060*/  VIADD R20, R20, 0x20 ;  /* 0x0000002014147836 */ /* 0x000fe20000000000 */
[----:B------:R-:W-:Y:S02]  /*4070*/  LEA R21, R10, R21, 0x3 ;  /* 0x000000150a157211 */ /* 0x000fe400078e18ff */
[----:B------:R-:W-:-:S02]  /*4080*/  LEA R3, R26, R3, 0x3 ;  /* 0x000000031a037211 */ /* 0x000fc400078e18ff */
[----:B------:R-:W-:Y:S02]  /*4090*/  LEA R7, R28, R7, 0x3 ;  /* 0x000000071c077211 */ /* 0x000fe400078e18ff */
[----:B------:R-:W-:Y:S02]  /*40a0*/  LEA R25, R12, R25, 0x3 ;  /* 0x000000190c197211 */ /* 0x000fe400078e18ff */
[C---:B------:R-:W-:Y:S02]  /*40b0*/  LEA R5, R10.reuse, R5, 0x3 ;  /* 0x000000050a057211 */ /* 0x040fe400078e18ff */
[----:B------:R-:W-:Y:S01]  /*40c0*/  LEA R23, R10, R23, 0x3 ;  /* 0x000000170a177211 */ /* 0x000fe200078e18ff */
[----:B----4-:R-:W-:-:S04]  /*40d0*/  @!P4 FFMA R0, R17, R27, R0 ;  /* 0x0000001b1100c223 */ /* 0x010fc80000000000 */
[----:B-----5:R-:W-:Y:S01]  /*40e0*/  @!P3 FFMA R0, R9, R29, R0 ;  /* 0x0000001d0900b223 */ /* 0x020fe20000000000 */
[----:B------:R-:W-:-:S03]  /*40f0*/  MOV R9, UR21 ;  /* 0x0000001500097c02 */ /* 0x000fc60008000f00 */
[----:B---3--:R-:W-:-:S04]  /*4100*/  @!P2 FFMA R0, R22, R11, R0 ;  /* 0x0000000b1600a223 */ /* 0x008fc80000000000 */
[----:B--2---:R-:W-:-:S04]  /*4110*/  @!P1 FFMA R0, R13, R16, R0 ;  /* 0x000000100d009223 */ /* 0x004fc80000000000 */
[----:B------:R-:W-:Y:S01]  /*4120*/  @!P0 FFMA R0, R15, R24, R0 ;  /* 0x000000180f008223 */ /* 0x000fe20000000000 */
[C---:B------:R-:W-:Y:S02]  /*4130*/  LEA R6, R9.reuse, R6, 0x3 ;  /* 0x0000000609067211 */ /* 0x040fe400078e18ff */
[----:B------:R-:W-:Y:S01]  /*4140*/  LEA R4, R9, R4, 0x3 ;  /* 0x0000000409047211 */ /* 0x000fe200078e18ff */
[----:B------:R-:W-:Y:S01]  /*4150*/  @!P6 FFMA R0, R19, R8, R0 ;  /* 0x000000081300e223 */ /* 0x000fe20000000000 */
[----:B------:R-:W-:Y:S06]  /*4160*/  BRA.U UP0, `(.L_x_123) ;  /* 0xfffffff900dc7547 */ /* 0x000fec000b83ffff */
[----:B------:R-:W-:-:S07]  /*4170*/  MOV R2, UR9 ;  /* 0x0000000900027c02 */ /* 0x000fce0008000f00 */
.L_x_122:
        /* <DEDUP_REMOVED lines=9> */
[C---:B------:R-:W-:Y:S02]  /*4210*/  IADD3 R13, PT, PT, R3.reuse, UR21, RZ ;  /* 0x00000015030d7c10 */ /* 0x040fe4000fffe0ff */
[----:B------:R-:W-:Y:S02]  /*4220*/  ISETP.GE.AND P0, PT, R3, UR12, PT ;  /* 0x0000000c03007c0c */ /* 0x000fe4000bf06270 */
[C---:B------:R-:W-:Y:S02]  /*4230*/  IADD3 R15, PT, PT, R13.reuse, UR21, RZ ;  /* 0x000000150d0f7c10 */ /* 0x040fe4000fffe0ff */
[----:B------:R-:W-:Y:S02]  /*4240*/  ISETP.GE.AND P1, PT, R13, UR12, PT ;  /* 0x0000000c0d007c0c */ /* 0x000fe4000bf26270 */
[C---:B------:R-:W-:Y:S02]  /*4250*/  ISETP.GE.AND P2, PT, R15.reuse, UR12, PT ;  /* 0x0000000c0f007c0c */ /* 0x040fe4000bf46270 */
[----:B------:R-:W-:-:S04]  /*4260*/  IADD3 R17, PT, PT, R15, UR21, RZ ;  /* 0x000000150f117c10 */ /* 0x000fc8000fffe0ff */
[----:B------:R-:W-:Y:S01]  /*4270*/  ISETP.GE.AND P3, PT, R17, UR12, PT ;  /* 0x0000000c11007c0c */ /* 0x000fe2000bf66270 */
[----:B------:R-:W0:Y:S08]  /*4280*/  @!P0 LDC.64 R8, c[0x0][0x390] ;  /* 0x0000e400ff088b82 */ /* 0x000e300000000a00 */
[----:B------:R-:W1:Y:S08]  /*4290*/  @!P1 LDC.64 R10, c[0x0][0x390] ;  /* 0x0000e400ff0a9b82 */ /* 0x000e700000000a00 */
[----:B------:R-:W2:Y:S08]  /*42a0*/  @!P2 LDC.64 R6, c[0x0][0x390] ;  /* 0x0000e400ff06ab82 */ /* 0x000eb00000000a00 */
[----:B------:R-:W3:Y:S01]  /*42b0*/  @!P3 LDC.64 R4, c[0x0][0x390] ;  /* 0x0000e400ff04bb82 */ /* 0x000ee20000000a00 */
[----:B0-----:R-:W-:Y:S01]  /*42c0*/  @!P0 IMAD.WIDE R8, R3, 0x4, R8 ;  /* 0x0000000403088825 */ /* 0x001fe200078e0208 */
[----:B------:R-:W-:-:S05]  /*42d0*/  LEA R3, R2, R1, 0x2 ;  /* 0x0000000102037211 */ /* 0x000fca00078e10ff */
[----:B------:R-:W4:Y:S01]  /*42e0*/  @!P0 LDG.E R8, desc[UR10][R8.64] ;  /* 0x0000000a08088981 */ /* 0x000f22000c1e1900 */
[----:B-1----:R-:W-:-:S03]  /*42f0*/  @!P1 IMAD.WIDE R10, R13, 0x4, R10 ;  /* 0x000000040d0a9825 */ /* 0x002fc600078e020a */
[----:B------:R-:W4:Y:S04]  /*4300*/  @!P0 LDL R13, [R3] ;  /* 0x00000000030d8983 */ /* 0x000f280000100800 */
[----:B------:R-:W5:Y:S01]  /*4310*/  @!P1 LDG.E R11, desc[UR10][R10.64] ;  /* 0x0000000a0a0b9981 */ /* 0x000f62000c1e1900 */
[----:B--2---:R-:W-:-:S03]  /*4320*/  @!P2 IMAD.WIDE R6, R15, 0x4, R6 ;  /* 0x000000040f06a825 */ /* 0x004fc600078e0206 */
[----:B------:R-:W5:Y:S04]  /*4330*/  @!P1 LDL R12, [R3+0x4] ;  /* 0x00000400030c9983 */ /* 0x000f680000100800 */
[----:B------:R-:W2:Y:S01]  /*4340*/  @!P2 LDG.E R6, desc[UR10][R6.64] ;  /* 0x0000000a0606a981 */ /* 0x000ea2000c1e1900 */
[----:B---3--:R-:W-:-:S03]  /*4350*/  @!P3 IMAD.WIDE R4, R17, 0x4, R4 ;  /* 0x000000041104b825 */ /* 0x008fc600078e0204 */
[----:B------:R-:W2:Y:S04]  /*4360*/  @!P2 LDL R15, [R3+0x8] ;  /* 0x00000800030fa983 */ /* 0x000ea80000100800 */
[----:B------:R-:W3:Y:S04]  /*4370*/  @!P3 LDG.E R5, desc[UR10][R4.64] ;  /* 0x0000000a0405b981 */ /* 0x000ee8000c1e1900 */
[----:B------:R-:W3:Y:S01]  /*4380*/  @!P3 LDL R14, [R3+0xc] ;  /* 0x00000c00030eb983 */ /* 0x000ee20000100800 */
[----:B------:R-:W-:Y:S02]  /*4390*/  VIADD R2, R2, 0x4 ;  /* 0x0000000402027836 */ /* 0x000fe40000000000 */
[----:B----4-:R-:W-:-:S04]  /*43a0*/  @!P0 FFMA R0, R13, R8, R0 ;  /* 0x000000080d008223 */ /* 0x010fc80000000000 */
[----:B-----5:R-:W-:-:S04]  /*43b0*/  @!P1 FFMA R0, R11, R12, R0 ;  /* 0x0000000c0b009223 */ /* 0x020fc80000000000 */
[----:B--2---:R-:W-:-:S04]  /*43c0*/  @!P2 FFMA R0, R15, R6, R0 ;  /* 0x000000060f00a223 */ /* 0x004fc80000000000 */
[----:B---3--:R-:W-:-:S07]  /*43d0*/  @!P3 FFMA R0, R5, R14, R0 ;  /* 0x0000000e0500b223 */ /* 0x008fce0000000000 */
.L_x_125:
        /* <DEDUP_REMOVED lines=8> */
[C---:B------:R-:W-:Y:S02]  /*4460*/  IADD3 R3, PT, PT, R9.reuse, UR21, RZ ;  /* 0x0000001509037c10 */ /* 0x040fe4000fffe0ff */
[----:B------:R-:W-:Y:S02]  /*4470*/  ISETP.GE.AND P0, PT, R9, UR12, PT ;  /* 0x0000000c09007c0c */ /* 0x000fe4000bf06270 */
[----:B------:R-:W-:-:S11]  /*4480*/  ISETP.GE.AND P1, PT, R3, UR12, PT ;  /* 0x0000000c03007c0c */ /* 0x000fd6000bf26270 */
[----:B------:R-:W0:Y:S02]  /*4490*/  @!P0 LDC.64 R4, c[0x0][0x390] ;  /* 0x0000e400ff048b82 */ /* 0x000e240000000a00 */
[----:B------:R-:W2:Y:S06]  /*44a0*/  @!P1 LDL R8, [R10+0x4] ;  /* 0x000004000a089983 */ /* 0x000eac0000100800 */
[----:B------:R-:W1:Y:S01]  /*44b0*/  @!P1 LDC.64 R6, c[0x0][0x390] ;  /* 0x0000e400ff069b82 */ /* 0x000e620000000a00 */
[----:B0-----:R-:W-:-:S06]  /*44c0*/  @!P0 IMAD.WIDE R4, R9, 0x4, R4 ;  /* 0x0000000409048825 */ /* 0x001fcc00078e0204 */
[----:B------:R-:W3:Y:S01]  /*44d0*/  @!P0 LDG.E R4, desc[UR10][R4.64] ;  /* 0x0000000a04048981 */ /* 0x000ee2000c1e1900 */
[----:B-1----:R-:W-:-:S03]  /*44e0*/  @!P1 IMAD.WIDE R6, R3, 0x4, R6 ;  /* 0x0000000403069825 */ /* 0x002fc600078e0206 */
[----:B------:R-:W3:Y:S04]  /*44f0*/  @!P0 LDL R3, [R10] ;  /* 0x000000000a038983 */ /* 0x000ee80000100800 */
[----:B------:R-:W2:Y:S01]  /*4500*/  @!P1 LDG.E R7, desc[UR10][R6.64] ;  /* 0x0000000a06079981 */ /* 0x000ea2000c1e1900 */
[----:B------:R-:W-:Y:S01]  /*4510*/  IADD3 R2, PT, PT, R2, 0x2, RZ ;  /* 0x0000000202027810 */ /* 0x000fe20007ffe0ff */
[----:B---3--:R-:W-:-:S04]  /*4520*/  @!P0 FFMA R0, R3, R4, R0 ;  /* 0x0000000403008223 */ /* 0x008fc80000000000 */
[----:B--2---:R-:W-:-:S07]  /*4530*/  @!P1 FFMA R0, R7, R8, R0 ;  /* 0x0000000807009223 */ /* 0x004fce0000000000 */
.L_x_126:
[----:B------:R-:W-:Y:S05]  /*4540*/  BRA.U UP1, `(.L_x_124) ;  /* 0x0000000101287547 */ /* 0x000fea000b800000 */
[----:B------:R-:W-:-:S05]  /*4550*/  MOV R3, UR21 ;  /* 0x0000001500037c02 */ /* 0x000fca0008000f00 */
[----:B------:R-:W-:-:S05]  /*4560*/  IMAD R3, R2, R3, UR20 ;  /* 0x0000001402037e24 */ /* 0x000fca000f8e0203 */
[----:B------:R-:W-:-:S13]  /*4570*/  ISETP.GE.AND P0, PT, R3, UR12, PT ;  /* 0x0000000c03007c0c */ /* 0x000fda000bf06270 */
[----:B------:R-:W-:Y:S05]  /*4580*/  @P0 BRA `(.L_x_124) ;  /* 0x0000000000180947 */ /* 0x000fea0003800000 */
[----:B------:R-:W0:Y:S01]  /*4590*/  LDC.64 R4, c[0x0][0x390] ;  /* 0x0000e400ff047b82 */ /* 0x000e220000000a00 */
[----:B------:R-:W-:Y:S01]  /*45a0*/  LEA R6, R2, R1, 0x2 ;  /* 0x0000000102067211 */ /* 0x000fe200078e10ff */
[----:B0-----:R-:W-:-:S04]  /*45b0*/  IMAD.WIDE R2, R3, 0x4, R4 ;  /* 0x0000000403027825 */ /* 0x001fc800078e0204 */
[----:B------:R-:W2:Y:S04]  /*45c0*/  LDL R5, [R6] ;  /* 0x0000000006057983 */ /* 0x000ea80000100800 */
[----:B------:R-:W2:Y:S02]  /*45d0*/  LDG.E R2, desc[UR10][R2.64] ;  /* 0x0000000a02027981 */ /* 0x000ea4000c1e1900 */
[----:B--2---:R-:W-:-:S07]  /*45e0*/  FFMA R0, R5, R2, R0 ;  /* 0x0000000205007223 */ /* 0x004fce0000000000 */
.L_x_124:
[----:B------:R-:W0:Y:S01]  /*45f0*/  S2R R5, SR_CTAID.Y ;  /* 0x0000000000057919 */ /* 0x000e220000002600 */
[----:B------:R-:W-:Y:S01]  /*4600*/  IMAD.U32 R2, RZ, RZ, UR21 ;  /* 0x00000015ff027e24 */ /* 0x000fe2000f8e00ff */
        /* <DEDUP_REMOVED lines=10> */
.L_x_121:
        /* <DEDUP_REMOVED lines=8> */
.L_x_129:
[----:B0-----:R-:W-:Y:S02]  /*4730*/  UMOV UR7, UR8 ;  /* 0x0000000800077c82 */ /* 0x001fe40008000000 */
[----:B------:R-:W-:Y:S02]  /*4740*/  UIMAD UR6, UR17, UR7, UR5 ;  /* 0x00000007110672a4 */ /* 0x000fe4000f8e0205 */
[----:B------:R-:W-:Y:S02]  /*4750*/  UIADD3 UR5, UPT, UPT, UR5, 0x8, URZ ;  /* 0x0000000805057890 */ /* 0x000fe4000fffe0ff */
[----:B------:R-:W-:Y:S02]  /*4760*/  UIADD3 UR13, UPT, UPT, UR6, 0x1, URZ ;  /* 0x00000001060d7890 */ /* 0x000fe4000fffe0ff */
[----:B------:R-:W-:Y:S02]  /*4770*/  UISETP.GE.AND UP0, UPT, UR6, UR12, UPT ;  /* 0x0000000c0600728c */ /* 0x000fe4000bf06270 */
[----:B------:R-:W-:-:S02]  /*4780*/  UIADD3 UR14, UPT, UPT, UR6, 0x2, URZ ;  /* 0x00000002060e7890 */ /* 0x000fc4000fffe0ff */
[----:B--23--:R-:W-:Y:S01]  /*4790*/  MOV R0, UR13 ;  /* 0x0000000d00007c02 */ /* 0x00cfe20008000f00 */
[----:B------:R-:W-:Y:S01]  /*47a0*/  UIADD3 UR13, UPT, UPT, UR6, 0x3, URZ ;  /* 0x00000003060d7890 */ /* 0x000fe2000fffe0ff */
[----:B------:R-:W-:Y:S01]  /*47b0*/  PLOP3.LUT P6, PT, PT, PT, UP0, 0x80, 0x8 ;  /* 0x000000000008781c */ /* 0x000fe20003fcf008 */
[----:B------:R-:W-:Y:S01]  /*47c0*/  UIADD3 UR15, UPT, UPT, UR6, 0x4, URZ ;  /* 0x00000004060f7890 */ /* 0x000fe2000fffe0ff */
[----:B------:R-:W-:Y:S01]  /*47d0*/  ISETP.GE.AND P0, PT, R0, UR12, PT ;  /* 0x0000000c00007c0c */ /* 0x000fe2000bf06270 */
[----:B------:R-:W-:Y:S01]  /*47e0*/  UIMAD.WIDE UR18, UR6, 0x4, UR20 ;  /* 0x00000004061278a5 */ /* 0x000fe2000f8e0214 */
[----:B------:R-:W-:Y:S01]  /*47f0*/  MOV R0, UR14 ;  /* 0x0000000e00007c02 */ /* 0x000fe20008000f00 */
[----:B------:R-:W-:Y:S01]  /*4800*/  UIADD3 UR16, UPT, UPT, UR6, 0x5, URZ ;  /* 0x0000000506107890 */ /* 0x000fe2000fffe0ff */
[----:B-1--4-:R-:W-:Y:S01]  /*4810*/  MOV R2, UR13 ;  /* 0x0000000d00027c02 */ /* 0x012fe20008000f00 */
[----:B------:R-:W-:Y:S01]  /*4820*/  UIADD3 UR14, UPT, UPT, UR6, 0x6, URZ ;  /* 0x00000006060e7890 */ /* 0x000fe2000fffe0ff */
[----:B------:R-:W-:Y:S01]  /*4830*/  ISETP.GE.AND P1, PT, R0, UR12, PT ;  /* 0x0000000c00007c0c */ /* 0x000fe2000bf26270 */
[----:B------:R-:W-:Y:S01]  /*4840*/  UIADD3 UR6, UPT, UPT, UR6, 0x7, URZ ;  /* 0x0000000706067890 */ /* 0x000fe2000fffe0ff */
[----:B------:R-:W-:-:S02]  /*4850*/  MOV R0, UR15 ;  /* 0x0000000f00007c02 */ /* 0x000fc40008000f00 */
[----:B------:R-:W-:Y:S01]  /*4860*/  ISETP.GE.AND P2, PT, R2, UR12, PT ;  /* 0x0000000c02007c0c */ /* 0x000fe2000bf46270 */
[----:B------:R-:W-:Y:S01]  /*4870*/  IMAD.U32 R5, RZ, RZ, UR14 ;  /* 0x0000000eff057e24 */ /* 0x000fe2000f8e00ff */
[----:B------:R-:W-:Y:S02]  /*4880*/  MOV R2, UR18 ;  /* 0x0000001200027c02 */ /* 0x000fe40008000f00 */
[----:B------:R-:W-:Y:S02]  /*4890*/  MOV R3, UR19 ;  /* 0x0000001300037c02 */ /* 0x000fe40008000f00 */
[----:B------:R-:W-:Y:S02]  /*48a0*/  ISETP.GE.AND P3, PT, R0, UR12, PT ;  /* 0x0000000c00007c0c */ /* 0x000fe4000bf66270 */
[----:B------:R-:W-:Y:S01]  /*48b0*/  MOV R4, UR16 ;  /* 0x0000001000047c02 */ /* 0x000fe20008000f00 */
[----:B------:R0:W-:Y:S01]  /*48c0*/  @!P6 STG.E desc[UR10][R2.64], RZ ;  /* 0x000000ff0200e986 */ /* 0x0001e2000c10190a */
[----:B------:R-:W-:-:S02]  /*48d0*/  MOV R0, UR6 ;  /* 0x0000000600007c02 */ /* 0x000fc40008000f00 */
[----:B------:R-:W-:Y:S01]  /*48e0*/  ISETP.GE.AND P4, PT, R4, UR12, PT ;  /* 0x0000000c04007c0c */ /* 0x000fe2000bf86270 */
[----:B------:R0:W-:Y:S01]  /*48f0*/  @!P1 STG.E desc[UR10][R2.64+0x8], RZ ;  /* 0x000008ff02009986 */ /* 0x0001e2000c10190a */
[----:B------:R-:W-:Y:S02]  /*4900*/  ISETP.GE.AND P5, PT, R5, UR12, PT ;  /* 0x0000000c05007c0c */ /* 0x000fe4000bfa6270 */
[----:B------:R-:W-:Y:S01]  /*4910*/  ISETP.GE.AND P6, PT, R0, UR12, PT ;  /* 0x0000000c00007c0c */ /* 0x000fe2000bfc6270 */
[----:B------:R0:W-:Y:S01]  /*4920*/  @!P2 STG.E desc[UR10][R2.64+0xc], RZ ;  /* 0x00000cff0200a986 */ /* 0x0001e2000c10190a */
[----:B------:R-:W-:-:S03]  /*4930*/  MOV R0, UR4 ;  /* 0x0000000400007c02 */ /* 0x000fc60008000f00 */
[----:B------:R0:W-:Y:S04]  /*4940*/  @!P3 STG.E desc[UR10][R2.64+0x10], RZ ;  /* 0x000010ff0200b986 */ /* 0x0001e8000c10190a */
[----:B------:R0:W-:Y:S04]  /*4950*/  @!P4 STG.E desc[UR10][R2.64+0x14], RZ ;  /* 0x000014ff0200c986 */ /* 0x0001e8000c10190a */
[----:B------:R0:W-:Y:S04]  /*4960*/  @!P5 STG.E desc[UR10][R2.64+0x18], RZ ;  /* 0x000018ff0200d986 */ /* 0x0001e8000c10190a */
[----:B------:R0:W-:Y:S04]  /*4970*/  @!P6 STG.E desc[UR10][R2.64+0x1c], RZ ;  /* 0x00001cff0200e986 */ /* 0x0001e8000c10190a */
[----:B------:R0:W-:Y:S01]  /*4980*/  @!P0 STG.E desc[UR10][R2.64+0x4], RZ ;  /* 0x000004ff02008986 */ /* 0x0001e2000c10190a */
[----:B------:R-:W-:-:S13]  /*4990*/  ISETP.NE.AND P0, PT, R0, UR5, PT ;  /* 0x0000000500007c0c */ /* 0x000fda000bf05270 */
[----:B0-----:R-:W-:Y:S05]  /*49a0*/  @P0 BRA `(.L_x_129) ;  /* 0xfffffffc00600947 */ /* 0x001fea000383ffff */
.L_x_128:
[----:B------:R-:W-:-:S13]  /*49b0*/  ISETP.NE.AND P0, PT, RZ, UR9, PT ;  /* 0x00000009ff007c0c */ /* 0x000fda000bf05270 */
[----:B------:R-:W-:Y:S05]  /*49c0*/  @!P0 EXIT ;  /* 0x000000000000894d */ /* 0x000fea0003800000 */
[----:B------:R-:W-:Y:S02]  /*49d0*/  UISETP.GE.U32.AND UP0, UPT, UR9, 0x4, UPT ;  /* 0x000000040900788c */ /* 0x000fe4000bf06070 */
[----:B------:R-:W-:-:S07]  /*49e0*/  ULOP3.LUT UR5, UR7, 0x3, URZ, 0xc0, !UPT ;  /* 0x0000000307057892 */ /* 0x000fce000f8ec0ff */
[----:B------:R-:W-:Y:S05]  /*49f0*/  BRA.U !UP0, `(.L_x_130) ;  /* 0x0000000108487547 */ /* 0x000fea000b800000 */
[----:B01234-:R-:W0:Y:S01]  /*4a00*/  LDC.64 R2, c[0x0][0x398] ;  /* 0x0000e600ff027b82 */ /* 0x01fe220000000a00 */
[----:B------:R-:W-:-:S06]  /*4a10*/  UIMAD UR6, UR17, UR7, UR4 ;  /* 0x00000007110672a4 */ /* 0x000fcc000f8e0204 */
[----:B------:R-:W-:-:S04]  /*4a20*/  MOV R5, UR6 ;  /* 0x0000000600057c02 */ /* 0x000fc80008000f00 */
[C---:B------:R-:W-:Y:S01]  /*4a30*/  IADD3 R0, PT, PT, R5.reuse, 0x1, RZ ;  /* 0x0000000105007810 */ /* 0x040fe20007ffe0ff */
[C---:B------:R-:W-:Y:S01]  /*4a40*/  VIADD R4, R5.reuse, 0x2 ;  /* 0x0000000205047836 */ /* 0x040fe20000000000 */
[C---:B------:R-:W-:Y:S02]  /*4a50*/  IADD3 R6, PT, PT, R5.reuse, 0x3, RZ ;  /* 0x0000000305067810 */ /* 0x040fe40007ffe0ff */
[----:B------:R-:W-:Y:S02]  /*4a60*/  ISETP.GE.AND P0, PT, R5, UR12, PT ;  /* 0x0000000c05007c0c */ /* 0x000fe4000bf06270 */
[----:B------:R-:W-:Y:S02]  /*4a70*/  ISETP.GE.AND P1, PT, R0, UR12, PT ;  /* 0x0000000c00007c0c */ /* 0x000fe4000bf26270 */
[----:B------:R-:W-:Y:S02]  /*4a80*/  ISETP.GE.AND P2, PT, R4, UR12, PT ;  /* 0x0000000c04007c0c */ /* 0x000fe4000bf46270 */
[----:B------:R-:W-:-:S02]  /*4a90*/  ISETP.GE.AND P3, PT, R6, UR12, PT ;  /* 0x0000000c06007c0c */ /* 0x000fc4000bf66270 */
[----:B------:R-:W-:Y:S01]  /*4aa0*/  MOV R0, UR4 ;  /* 0x0000000400007c02 */ /* 0x000fe20008000f00 */
[----:B0-----:R-:W-:-:S03]  /*4ab0*/  IMAD.WIDE R2, R5, 0x4, R2 ;  /* 0x0000000405027825 */ /* 0x001fc600078e0202 */
[----:B------:R-:W-:Y:S02]  /*4ac0*/  IADD3 R0, PT, PT, R0, 0x4, RZ ;  /* 0x0000000400007810 */ /* 0x000fe40007ffe0ff */
[----:B------:R0:W-:Y:S02]  /*4ad0*/  @!P0 STG.E desc[UR10][R2.64], RZ ;  /* 0x000000ff02008986 */ /* 0x0001e4000c10190a */
[----:B------:R-:W-:Y:S02]  /*4ae0*/  R2UR UR4, R0 ;  /* 0x00000000000472ca */ /* 0x000fe400000e0000 */
[----:B------:R0:W-:Y:S04]  /*4af0*/  @!P1 STG.E desc[UR10][R2.64+0x4], RZ ;  /* 0x000004ff02009986 */ /* 0x0001e8000c10190a */
[----:B------:R0:W-:Y:S04]  /*4b00*/  @!P2 STG.E desc[UR10][R2.64+0x8], RZ ;  /* 0x000008ff0200a986 */ /* 0x0001e8000c10190a */
[----:B------:R0:W-:Y:S05]  /*4b10*/  @!P3 STG.E desc[UR10][R2.64+0xc], RZ ;  /* 0x00000cff0200b986 */ /* 0x0001ea000c10190a */
.L_x_130:
[----:B------:R-:W-:-:S13]  /*4b20*/  ISETP.NE.AND P0, PT, RZ, UR5, PT ;  /* 0x00000005ff007c0c */ /* 0x000fda000bf05270 */
[----:B------:R-:W-:Y:S05]  /*4b30*/  @!P0 EXIT ;  /* 0x000000000000894d */ /* 0x000fea0003800000 */
[----:B------:R-:W-:-:S09]  /*4b40*/  UISETP.NE.AND UP0, UPT, UR5, 0x1, UPT ;  /* 0x000000010500788c */ /* 0x000fd2000bf05270 */
[----:B------:R-:W-:Y:S05]  /*4b50*/  BRA.U !UP0, `(.L_x_131) ;  /* 0x0000000108307547 */ /* 0x000fea000b800000 */
[----:B01234-:R-:W0:Y:S01]  /*4b60*/  LDC.64 R2, c[0x0][0x398] ;  /* 0x0000e600ff027b82 */ /* 0x01fe220000000a00 */
[----:B------:R-:W-:-:S06]  /*4b70*/  UIMAD UR5, UR17, UR7, UR4 ;  /* 0x00000007110572a4 */ /* 0x000fcc000f8e0204 */
[----:B------:R-:W-:-:S04]  /*4b80*/  MOV R5, UR5 ;  /* 0x0000000500057c02 */ /* 0x000fc80008000f00 */
[C---:B------:R-:W-:Y:S02]  /*4b90*/  IADD3 R0, PT, PT, R5.reuse, 0x1, RZ ;  /* 0x0000000105007810 */ /* 0x040fe40007ffe0ff */
[----:B------:R-:W-:Y:S02]  /*4ba0*/  ISETP.GE.AND P0, PT, R5, UR12, PT ;  /* 0x0000000c05007c0c */ /* 0x000fe4000bf06270 */
[----:B------:R-:W-:Y:S02]  /*4bb0*/  ISETP.GE.AND P1, PT, R0, UR12, PT ;  /* 0x0000000c00007c0c */ /* 0x000fe4000bf26270 */
[----:B------:R-:W-:-:S05]  /*4bc0*/  MOV R0, UR4 ;  /* 0x0000000400007c02 */ /* 0x000fca0008000f00 */
[----:B------:R-:W-:Y:S02]  /*4bd0*/  VIADD R0, R0, 0x2 ;  /* 0x0000000200007836 */ /* 0x000fe40000000000 */
[----:B0-----:R-:W-:-:S03]  /*4be0*/  IMAD.WIDE R2, R5, 0x4, R2 ;  /* 0x0000000405027825 */ /* 0x001fc600078e0202 */
[----:B------:R-:W-:Y:S02]  /*4bf0*/  R2UR UR4, R0 ;  /* 0x00000000000472ca */ /* 0x000fe400000e0000 */
[----:B------:R0:W-:Y:S04]  /*4c00*/  @!P0 STG.E desc[UR10][R2.64], RZ ;  /* 0x000000ff02008986 */ /* 0x0001e8000c10190a */
[----:B------:R0:W-:Y:S09]  /*4c10*/  @!P1 STG.E desc[UR10][R2.64+0x4], RZ ;  /* 0x000004ff02009986 */ /* 0x0001f2000c10190a */
.L_x_131:
[----:B------:R-:W-:-:S04]  /*4c20*/  ULOP3.LUT UR5, UR7, 0x1, URZ, 0xc0, !UPT ;  /* 0x0000000107057892 */ /* 0x000fc8000f8ec0ff */
[----:B------:R-:W-:-:S06]  /*4c30*/  UISETP.NE.U32.AND UP0, UPT, UR5, 0x1, UPT ;  /* 0x000000010500788c */ /* 0x000fcc000bf05070 */
[----:B------:R-:W-:-:S13]  /*4c40*/  PLOP3.LUT P0, PT, PT, PT, UP0, 0x80, 0x8 ;  /* 0x000000000008781c */ /* 0x000fda0003f0f008 */
[----:B------:R-:W-:Y:S05]  /*4c50*/  @P0 EXIT ;  /* 0x000000000000094d */ /* 0x000fea0003800000 */
[----:B------:R-:W-:-:S06]  /*4c60*/  UIMAD UR4, UR17, UR7, UR4 ;  /* 0x00000007110472a4 */ /* 0x000fcc000f8e0204 */
[----:B0-23--:R-:W-:-:S04]  /*4c70*/  MOV R0, UR4 ;  /* 0x0000000400007c02 */ /* 0x00dfc80008000f00 */
[----:B------:R-:W-:-:S13]  /*4c80*/  ISETP.GE.AND P0, PT, R0, UR12, PT ;  /* 0x0000000c00007c0c */ /* 0x000fda000bf06270 */
[----:B------:R-:W-:Y:S05]  /*4c90*/  @P0 EXIT ;  /* 0x000000000000094d */ /* 0x000fea0003800000 */
[----:B-1--4-:R-:W0:Y:S01]  /*4ca0*/  LDC.64 R2, c[0x0][0x398] ;  /* 0x0000e600ff027b82 */ /* 0x012e220000000a00 */
[----:B------:R-:W-:-:S05]  /*4cb0*/  MOV R5, UR4 ;  /* 0x0000000400057c02 */ /* 0x000fca0008000f00 */
[----:B0-----:R-:W-:-:S05]  /*4cc0*/  IMAD.WIDE R2, R5, 0x4, R2 ;  /* 0x0000000405027825 */ /* 0x001fca00078e0202 */
[----:B------:R-:W-:Y:S01]  /*4cd0*/  STG.E desc[UR10][R2.64], RZ ;  /* 0x000000ff02007986 */ /* 0x000fe2000c10190a */
[----:B------:R-:W-:Y:S05]  /*4ce0*/  EXIT ;  /* 0x000000000000794d */ /* 0x000fea0003800000 */
        .weak           $__internal_1_$__cuda_sm3x_div_rn_noftz_f32_slowpath
        .type           $__internal_1_$__cuda_sm3x_div_rn_noftz_f32_slowpath,@function
        .size           $__internal_1_$__cuda_sm3x_div_rn_noftz_f32_slowpath,(.L_x_142 - $__internal_1_$__cuda_sm3x_div_rn_noftz_f32_slowpath)
$__internal_1_$__cuda_sm3x_div_rn_noftz_f32_slowpath:
        /* <DEDUP_REMOVED lines=27> */
[----:B------:R-:W-:Y:S01]  /*4ea0*/  VIADD R15, R21, 0xffffffff ;  /* 0xffffffff150f7836 */ /* 0x000fe20000000000 */
[----:B------:R-:W-:-:S04]  /*4eb0*/  ISETP.GE.AND P1, PT, R4, RZ, PT ;  /* 0x000000ff0400720c */ /* 0x000fc80003f26270 */
[----:B------:R-:W-:-:S09]  /*4ec0*/  ISETP.GE.AND P0, PT, R15, RZ, PT ;  /* 0x000000ff0f00720c */ /* 0x000fd20003f06270 */
[----:B------:R-:W-:-:S04]  /*4ed0*/  @!P1 FFMA R11, R9, 1.84467440737095516160e+19, RZ ;  /* 0x5f800000090b9823 */ /* 0x000fc800000000ff */
[----:B------:R-:W-:Y:S01]  /*4ee0*/  @P0 MOV R22, RZ ;  /* 0x000000ff00160202 */ /* 0x000fe20000000f00 */
[----:B------:R-:W-:Y:S01]  /*4ef0*/  @!P0 FFMA R24, R24, 1.84467440737095516160e+19, RZ ;  /* 0x5f80000018188823 */ /* 0x000fe200000000ff */
[----:B------:R-:W-:-:S04]  /*4f00*/  @!P0 MOV R22, 0xffffffc0 ;  /* 0xffffffc000168802 */ /* 0x000fc80000000f00 */
[----:B------:R-:W-:-:S07]  /*4f10*/  @!P1 IADD3 R22, PT, PT, R22, 0x40, RZ ;  /* 0x0000004016169810 */ /* 0x000fce0007ffe0ff */
.L_x_132:
        /* <DEDUP_REMOVED lines=16> */
[----:B------:R-:W-:-:S05]  /*5020*/  LOP3.LUT R19, R8, 0xff, RZ, 0xc0, !PT ;  /* 0x000000ff08137812 */ /* 0x000fca00078ec0ff */
[----:B------:R-:W-:-:S05]  /*5030*/  IMAD.IADD R8, R19, 0x1, R22 ;  /* 0x0000000113087824 */ /* 0x000fca00078e0216 */
        /* <DEDUP_REMOVED lines=32> */
.L_x_138:
[----:B------:R-:W-:-:S04]  /*5240*/  LOP3.LUT R15, R15, 0x80000000, RZ, 0xc0, !PT ;  /* 0x800000000f0f7812 */ /* 0x000fc800078ec0ff */
[----:B------:R-:W-:Y:S01]  /*5250*/  LOP3.LUT R15, R15, 0x7f800000, RZ, 0xfc, !PT ;  /* 0x7f8000000f0f7812 */ /* 0x000fe200078efcff */
[----:B------:R-:W-:Y:S06]  /*5260*/  BRA `(.L_x_139) ;  /* 0x0000000000287947 */ /* 0x000fec0003800000 */
.L_x_137:
[----:B------:R-:W-:Y:S01]  /*5270*/  LEA R15, R22, R15, 0x17 ;  /* 0x0000000f160f7211 */ /* 0x000fe200078eb8ff */
[----:B------:R-:W-:Y:S06]  /*5280*/  BRA `(.L_x_139) ;  /* 0x0000000000207947 */ /* 0x000fec0003800000 */
.L_x_136:
[----:B------:R-:W-:-:S04]  /*5290*/  LOP3.LUT R11, R11, 0x80000000, R24, 0x48, !PT ;  /* 0x800000000b0b7812 */ /* 0x000fc800078e4818 */
[----:B------:R-:W-:Y:S01]  /*52a0*/  LOP3.LUT R15, R11, 0x7f800000, RZ, 0xfc, !PT ;  /* 0x7f8000000b0f7812 */ /* 0x000fe200078efcff */
[----:B------:R-:W-:Y:S06]  /*52b0*/  BRA `(.L_x_139) ;  /* 0x0000000000147947 */ /* 0x000fec0003800000 */
.L_x_135:
[----:B------:R-:W-:Y:S01]  /*52c0*/  LOP3.LUT R15, R11, 0x80000000, R24, 0x48, !PT ;  /* 0x800000000b0f7812 */ /* 0x000fe200078e4818 */
[----:B------:R-:W-:Y:S06]  /*52d0*/  BRA `(.L_x_139) ;  /* 0x00000000000c7947 */ /* 0x000fec0003800000 */
.L_x_134:
[----:B------:R-:W0:Y:S01]  /*52e0*/  MUFU.RSQ R15, -QNAN ;  /* 0xffc00000000f7908 */ /* 0x000e220000001400 */
[----:B------:R-:W-:Y:S05]  /*52f0*/  BRA `(.L_x_139) ;  /* 0x0000000000047947 */ /* 0x000fea0003800000 */
.L_x_133:
[----:B------:R-:W-:-:S07]  /*5300*/  FADD.FTZ R15, R24, R9 ;  /* 0x00000009180f7221 */ /* 0x000fce0000010000 */
.L_x_139:
[----:B------:R-:W-:-:S04]  /*5310*/  HFMA2 R11, -RZ, RZ, 0, 0 ;  /* 0x00000000ff0b7431 */ /* 0x000fc800000001ff */
[----:B0-----:R-:W-:Y:S05]  /*5320*/  RET.REL.NODEC R10 `(_Z32standardPrecisionAttentionKernelPfS_S_S_fiiiii) ;  /* 0xffffffac0a347950 */ /* 0x001fea0003c3ffff */
.L_x_140:
        /* <DEDUP_REMOVED lines=13> */
.L_x_142:


//--------------------- .nv.shared.reserved.0     --------------------------
	.section	.nv.shared.reserved.0,"aw",@nobits
	.weak		__nv_reservedSMEM_offset_0_alias
	.size		__nv_reservedSMEM_offset_0_alias, 0, 64
	.other		__nv_reservedSMEM_offset_0_alias,@"STO_CUDA_RESERVED_SHARED STV_DEFAULT"
__nv_reservedSMEM_offset_0_alias:
	.zero		0
	.zero		64


//--------------------- .nv.constant0._Z24convertFloatToHalfKernelPfP6__halfi --------------------------
	.section	.nv.constant0._Z24convertFloatToHalfKernelPfP6__halfi,"a",@progbits
	.sectionflags	@""
	.align	4
.nv.constant0._Z24convertFloatToHalfKernelPfP6__halfi:
	.zero		916


//--------------------- .nv.constant0._Z29mixedPrecisionAttentionKernelP6__halfS0_S0_Pffiiiii --------------------------
	.section	.nv.constant0._Z29mixedPrecisionAttentionKernelP6__halfS0_S0_Pffiiiii,"a",@progbits
	.sectionflags	@""
	.align	4
.nv.constant0._Z29mixedPrecisionAttentionKernelP6__halfS0_S0_Pffiiiii:
	.zero		952


//--------------------- .nv.constant0._Z32standardPrecisionAttentionKernelPfS_S_S_fiiiii --------------------------
	.section	.nv.constant0._Z32standardPrecisionAttentionKernelPfS_S_S_fiiiii,"a",@progbits
	.sectionflags	@""
	.align	4
.nv.constant0._Z32standardPrecisionAttentionKernelPfS_S_S_fiiiii:
	.zero		952


//--------------------- SYMBOLS --------------------------

	.type		.nv.reservedSmem.offset0,@object
	.size		.nv.reservedSmem.offset0,0x4
